//
// Generated by NVIDIA NVVM Compiler
//
// Compiler Build ID: CL-36424714
// Cuda compilation tools, release 13.0, V13.0.88
// Based on NVVM 20.0.0
//

.version 9.0
.target sm_100
.address_size 64

	// .globl	batch_ema_kernel
.func  (.param .b64 func_retval0) __internal_accurate_pow
(
	.param .b64 __internal_accurate_pow_param_0
)
;

.visible .entry batch_ema_kernel(
	.param .u64 .ptr .align 1 batch_ema_kernel_param_0,
	.param .u64 .ptr .align 1 batch_ema_kernel_param_1,
	.param .u64 .ptr .align 1 batch_ema_kernel_param_2,
	.param .u64 .ptr .align 1 batch_ema_kernel_param_3,
	.param .u32 batch_ema_kernel_param_4,
	.param .u32 batch_ema_kernel_param_5
)
{
	.reg .pred 	%p<40>;
	.reg .b32 	%r<98>;
	.reg .b64 	%rd<106>;
	.reg .b64 	%fd<109>;

	ld.param.u64 	%rd28, [batch_ema_kernel_param_0];
	ld.param.u64 	%rd29, [batch_ema_kernel_param_1];
	ld.param.u64 	%rd30, [batch_ema_kernel_param_2];
	ld.param.u64 	%rd31, [batch_ema_kernel_param_3];
	ld.param.u32 	%r63, [batch_ema_kernel_param_4];
	ld.param.u32 	%r64, [batch_ema_kernel_param_5];
	mov.u32 	%r1, %ctaid.x;
	setp.ge.s32 	%p1, %r1, %r64;
	@%p1 bra 	$L__BB0_52;
	cvta.to.global.u64 	%rd32, %rd29;
	cvta.to.global.u64 	%rd33, %rd30;
	cvta.to.global.u64 	%rd1, %rd28;
	cvta.to.global.u64 	%rd2, %rd31;
	mul.wide.u32 	%rd34, %r1, 4;
	add.s64 	%rd35, %rd32, %rd34;
	ld.global.nc.u32 	%r2, [%rd35];
	add.s64 	%rd36, %rd33, %rd34;
	ld.global.nc.u32 	%r3, [%rd36];
	cvt.s64.s32 	%rd3, %r2;
	mul.wide.s32 	%rd37, %r2, 8;
	add.s64 	%rd4, %rd1, %rd37;
	setp.lt.s32 	%p2, %r3, 1;
	mov.b32 	%r78, 0;
	@%p2 bra 	$L__BB0_5;
	mov.b32 	%r77, 0;
$L__BB0_3:
	mul.wide.u32 	%rd38, %r77, 8;
	add.s64 	%rd39, %rd4, %rd38;
	ld.global.nc.f64 	%fd19, [%rd39];
	setp.num.f64 	%p3, %fd19, %fd19;
	mov.u32 	%r78, %r77;
	@%p3 bra 	$L__BB0_5;
	add.s32 	%r77, %r77, 1;
	setp.ne.s32 	%p4, %r77, %r3;
	mov.u32 	%r78, %r3;
	@%p4 bra 	$L__BB0_3;
$L__BB0_5:
	shl.b64 	%rd40, %rd3, 3;
	add.s64 	%rd5, %rd2, %rd40;
	setp.ge.s32 	%p5, %r78, %r3;
	add.s32 	%r92, %r78, %r63;
	setp.lt.s32 	%p6, %r3, %r92;
	or.pred  	%p7, %p5, %p6;
	@%p7 bra 	$L__BB0_39;
	add.s32 	%r8, %r92, -1;
	setp.lt.s32 	%p8, %r92, 2;
	@%p8 bra 	$L__BB0_19;
	add.s32 	%r68, %r92, -2;
	and.b32  	%r9, %r8, 15;
	setp.lt.u32 	%p9, %r68, 15;
	mov.b32 	%r80, 0;
	@%p9 bra 	$L__BB0_10;
	and.b32  	%r80, %r8, -16;
	neg.s32 	%r84, %r80;
	add.s64 	%rd42, %rd37, %rd2;
	add.s64 	%rd102, %rd42, 64;
$L__BB0_9:
	.pragma "nounroll";
	mov.b64 	%rd43, 9221120237041090560;
	st.global.u64 	[%rd102+-64], %rd43;
	st.global.u64 	[%rd102+-56], %rd43;
	st.global.u64 	[%rd102+-48], %rd43;
	st.global.u64 	[%rd102+-40], %rd43;
	st.global.u64 	[%rd102+-32], %rd43;
	st.global.u64 	[%rd102+-24], %rd43;
	st.global.u64 	[%rd102+-16], %rd43;
	st.global.u64 	[%rd102+-8], %rd43;
	st.global.u64 	[%rd102], %rd43;
	st.global.u64 	[%rd102+8], %rd43;
	st.global.u64 	[%rd102+16], %rd43;
	st.global.u64 	[%rd102+24], %rd43;
	st.global.u64 	[%rd102+32], %rd43;
	st.global.u64 	[%rd102+40], %rd43;
	st.global.u64 	[%rd102+48], %rd43;
	st.global.u64 	[%rd102+56], %rd43;
	add.s32 	%r84, %r84, 16;
	add.s64 	%rd102, %rd102, 128;
	setp.eq.s32 	%p10, %r84, 0;
	@%p10 bra 	$L__BB0_10;
	bra.uni 	$L__BB0_9;
$L__BB0_10:
	setp.eq.s32 	%p11, %r9, 0;
	@%p11 bra 	$L__BB0_19;
	and.b32  	%r18, %r8, 7;
	setp.lt.u32 	%p12, %r9, 8;
	@%p12 bra 	$L__BB0_13;
	mul.wide.u32 	%rd44, %r80, 8;
	add.s64 	%rd45, %rd5, %rd44;
	mov.b64 	%rd46, 9221120237041090560;
	st.global.u64 	[%rd45], %rd46;
	st.global.u64 	[%rd45+8], %rd46;
	st.global.u64 	[%rd45+16], %rd46;
	st.global.u64 	[%rd45+24], %rd46;
	st.global.u64 	[%rd45+32], %rd46;
	st.global.u64 	[%rd45+40], %rd46;
	st.global.u64 	[%rd45+48], %rd46;
	st.global.u64 	[%rd45+56], %rd46;
	add.s32 	%r80, %r80, 8;
$L__BB0_13:
	setp.eq.s32 	%p13, %r18, 0;
	@%p13 bra 	$L__BB0_19;
	and.b32  	%r21, %r8, 3;
	setp.lt.u32 	%p14, %r18, 4;
	@%p14 bra 	$L__BB0_16;
	mul.wide.u32 	%rd47, %r80, 8;
	add.s64 	%rd48, %rd5, %rd47;
	mov.b64 	%rd49, 9221120237041090560;
	st.global.u64 	[%rd48], %rd49;
	st.global.u64 	[%rd48+8], %rd49;
	st.global.u64 	[%rd48+16], %rd49;
	st.global.u64 	[%rd48+24], %rd49;
	add.s32 	%r80, %r80, 4;
$L__BB0_16:
	setp.eq.s32 	%p15, %r21, 0;
	@%p15 bra 	$L__BB0_19;
	mul.wide.u32 	%rd51, %r80, 8;
	add.s64 	%rd52, %rd37, %rd51;
	add.s64 	%rd101, %rd2, %rd52;
	neg.s32 	%r83, %r21;
$L__BB0_18:
	.pragma "nounroll";
	mov.b64 	%rd53, 9221120237041090560;
	st.global.u64 	[%rd101], %rd53;
	add.s64 	%rd101, %rd101, 8;
	add.s32 	%r83, %r83, 1;
	setp.ne.s32 	%p16, %r83, 0;
	@%p16 bra 	$L__BB0_18;
$L__BB0_19:
	setp.lt.s32 	%p17, %r63, 1;
	mov.f64 	%fd107, 0d0000000000000000;
	@%p17 bra 	$L__BB0_32;
	and.b32  	%r27, %r63, 15;
	setp.lt.u32 	%p18, %r63, 16;
	mov.f64 	%fd107, 0d0000000000000000;
	mov.b32 	%r86, 0;
	@%p18 bra 	$L__BB0_23;
	and.b32  	%r86, %r63, 2147483632;
	neg.s32 	%r85, %r86;
	mul.wide.u32 	%rd55, %r78, 8;
	add.s64 	%rd56, %rd37, %rd55;
	add.s64 	%rd57, %rd56, %rd1;
	add.s64 	%rd103, %rd57, 64;
	mov.f64 	%fd107, 0d0000000000000000;
$L__BB0_22:
	.pragma "nounroll";
	ld.global.nc.f64 	%fd24, [%rd103+-64];
	add.f64 	%fd25, %fd107, %fd24;
	ld.global.nc.f64 	%fd26, [%rd103+-56];
	add.f64 	%fd27, %fd25, %fd26;
	ld.global.nc.f64 	%fd28, [%rd103+-48];
	add.f64 	%fd29, %fd27, %fd28;
	ld.global.nc.f64 	%fd30, [%rd103+-40];
	add.f64 	%fd31, %fd29, %fd30;
	ld.global.nc.f64 	%fd32, [%rd103+-32];
	add.f64 	%fd33, %fd31, %fd32;
	ld.global.nc.f64 	%fd34, [%rd103+-24];
	add.f64 	%fd35, %fd33, %fd34;
	ld.global.nc.f64 	%fd36, [%rd103+-16];
	add.f64 	%fd37, %fd35, %fd36;
	ld.global.nc.f64 	%fd38, [%rd103+-8];
	add.f64 	%fd39, %fd37, %fd38;
	ld.global.nc.f64 	%fd40, [%rd103];
	add.f64 	%fd41, %fd39, %fd40;
	ld.global.nc.f64 	%fd42, [%rd103+8];
	add.f64 	%fd43, %fd41, %fd42;
	ld.global.nc.f64 	%fd44, [%rd103+16];
	add.f64 	%fd45, %fd43, %fd44;
	ld.global.nc.f64 	%fd46, [%rd103+24];
	add.f64 	%fd47, %fd45, %fd46;
	ld.global.nc.f64 	%fd48, [%rd103+32];
	add.f64 	%fd49, %fd47, %fd48;
	ld.global.nc.f64 	%fd50, [%rd103+40];
	add.f64 	%fd51, %fd49, %fd50;
	ld.global.nc.f64 	%fd52, [%rd103+48];
	add.f64 	%fd53, %fd51, %fd52;
	ld.global.nc.f64 	%fd54, [%rd103+56];
	add.f64 	%fd107, %fd53, %fd54;
	add.s32 	%r85, %r85, 16;
	add.s64 	%rd103, %rd103, 128;
	setp.ne.s32 	%p19, %r85, 0;
	@%p19 bra 	$L__BB0_22;
$L__BB0_23:
	setp.eq.s32 	%p20, %r27, 0;
	@%p20 bra 	$L__BB0_32;
	and.b32  	%r35, %r63, 7;
	setp.lt.u32 	%p21, %r27, 8;
	@%p21 bra 	$L__BB0_26;
	add.s32 	%r70, %r86, %r78;
	mul.wide.u32 	%rd58, %r70, 8;
	add.s64 	%rd59, %rd4, %rd58;
	ld.global.nc.f64 	%fd56, [%rd59];
	add.f64 	%fd57, %fd107, %fd56;
	cvt.u64.u32 	%rd60, %r78;
	cvt.u64.u32 	%rd61, %r86;
	add.s64 	%rd62, %rd61, %rd60;
	shl.b64 	%rd63, %rd62, 3;
	add.s64 	%rd64, %rd4, %rd63;
	ld.global.nc.f64 	%fd58, [%rd64+8];
	add.f64 	%fd59, %fd57, %fd58;
	ld.global.nc.f64 	%fd60, [%rd64+16];
	add.f64 	%fd61, %fd59, %fd60;
	ld.global.nc.f64 	%fd62, [%rd64+24];
	add.f64 	%fd63, %fd61, %fd62;
	ld.global.nc.f64 	%fd64, [%rd64+32];
	add.f64 	%fd65, %fd63, %fd64;
	ld.global.nc.f64 	%fd66, [%rd64+40];
	add.f64 	%fd67, %fd65, %fd66;
	ld.global.nc.f64 	%fd68, [%rd64+48];
	add.f64 	%fd69, %fd67, %fd68;
	ld.global.nc.f64 	%fd70, [%rd64+56];
	add.f64 	%fd107, %fd69, %fd70;
	add.s32 	%r86, %r86, 8;
$L__BB0_26:
	setp.eq.s32 	%p22, %r35, 0;
	@%p22 bra 	$L__BB0_32;
	and.b32  	%r38, %r63, 3;
	setp.lt.u32 	%p23, %r35, 4;
	@%p23 bra 	$L__BB0_29;
	add.s32 	%r71, %r86, %r78;
	mul.wide.u32 	%rd65, %r71, 8;
	add.s64 	%rd66, %rd4, %rd65;
	ld.global.nc.f64 	%fd72, [%rd66];
	add.f64 	%fd73, %fd107, %fd72;
	cvt.u64.u32 	%rd67, %r78;
	cvt.u64.u32 	%rd68, %r86;
	add.s64 	%rd69, %rd68, %rd67;
	shl.b64 	%rd70, %rd69, 3;
	add.s64 	%rd71, %rd4, %rd70;
	ld.global.nc.f64 	%fd74, [%rd71+8];
	add.f64 	%fd75, %fd73, %fd74;
	ld.global.nc.f64 	%fd76, [%rd71+16];
	add.f64 	%fd77, %fd75, %fd76;
	ld.global.nc.f64 	%fd78, [%rd71+24];
	add.f64 	%fd107, %fd77, %fd78;
	add.s32 	%r86, %r86, 4;
$L__BB0_29:
	setp.eq.s32 	%p24, %r38, 0;
	@%p24 bra 	$L__BB0_32;
	add.s32 	%r72, %r86, %r78;
	mul.wide.u32 	%rd73, %r72, 8;
	add.s64 	%rd74, %rd37, %rd73;
	add.s64 	%rd104, %rd1, %rd74;
	neg.s32 	%r89, %r38;
$L__BB0_31:
	.pragma "nounroll";
	ld.global.nc.f64 	%fd79, [%rd104];
	add.f64 	%fd107, %fd107, %fd79;
	add.s64 	%rd104, %rd104, 8;
	add.s32 	%r89, %r89, 1;
	setp.ne.s32 	%p25, %r89, 0;
	@%p25 bra 	$L__BB0_31;
$L__BB0_32:
	cvt.rn.f64.s32 	%fd80, %r63;
	div.rn.f64 	%fd108, %fd107, %fd80;
	mul.wide.s32 	%rd75, %r8, 8;
	add.s64 	%rd76, %rd5, %rd75;
	st.global.f64 	[%rd76], %fd108;
	add.f64 	%fd81, %fd80, 0d3FF0000000000000;
	mov.f64 	%fd82, 0d4000000000000000;
	div.rn.f64 	%fd15, %fd82, %fd81;
	mov.f64 	%fd83, 0d3FF0000000000000;
	sub.f64 	%fd16, %fd83, %fd15;
	setp.le.s32 	%p26, %r3, %r92;
	@%p26 bra 	$L__BB0_52;
	sub.s32 	%r73, %r3, %r92;
	and.b32  	%r44, %r73, 3;
	setp.eq.s32 	%p27, %r44, 0;
	@%p27 bra 	$L__BB0_36;
	add.s64 	%rd21, %rd2, %rd37;
	neg.s32 	%r90, %r44;
$L__BB0_35:
	.pragma "nounroll";
	mul.wide.s32 	%rd78, %r92, 8;
	add.s64 	%rd79, %rd21, %rd78;
	add.s64 	%rd80, %rd4, %rd78;
	ld.global.nc.f64 	%fd84, [%rd80];
	mul.f64 	%fd85, %fd16, %fd108;
	fma.rn.f64 	%fd108, %fd15, %fd84, %fd85;
	st.global.f64 	[%rd79], %fd108;
	add.s32 	%r92, %r92, 1;
	add.s32 	%r90, %r90, 1;
	setp.ne.s32 	%p28, %r90, 0;
	@%p28 bra 	$L__BB0_35;
$L__BB0_36:
	sub.s32 	%r74, %r78, %r3;
	add.s32 	%r75, %r74, %r63;
	setp.gt.u32 	%p29, %r75, -4;
	@%p29 bra 	$L__BB0_52;
	add.s64 	%rd82, %rd37, %rd1;
	add.s64 	%rd23, %rd82, 16;
	add.s64 	%rd83, %rd37, %rd2;
	add.s64 	%rd24, %rd83, 8;
$L__BB0_38:
	mul.wide.s32 	%rd84, %r92, 8;
	add.s64 	%rd85, %rd23, %rd84;
	add.s64 	%rd86, %rd24, %rd84;
	ld.global.nc.f64 	%fd86, [%rd85+-16];
	ld.global.f64 	%fd87, [%rd86+-16];
	mul.f64 	%fd88, %fd16, %fd87;
	fma.rn.f64 	%fd89, %fd15, %fd86, %fd88;
	st.global.f64 	[%rd86+-8], %fd89;
	ld.global.nc.f64 	%fd90, [%rd85+-8];
	mul.f64 	%fd91, %fd16, %fd89;
	fma.rn.f64 	%fd92, %fd15, %fd90, %fd91;
	st.global.f64 	[%rd86], %fd92;
	ld.global.nc.f64 	%fd93, [%rd85];
	mul.f64 	%fd94, %fd16, %fd92;
	fma.rn.f64 	%fd95, %fd15, %fd93, %fd94;
	st.global.f64 	[%rd86+8], %fd95;
	ld.global.nc.f64 	%fd96, [%rd85+8];
	mul.f64 	%fd97, %fd16, %fd95;
	fma.rn.f64 	%fd98, %fd15, %fd96, %fd97;
	st.global.f64 	[%rd86+16], %fd98;
	add.s32 	%r92, %r92, 4;
	setp.lt.s32 	%p30, %r92, %r3;
	@%p30 bra 	$L__BB0_38;
	bra.uni 	$L__BB0_52;
$L__BB0_39:
	setp.lt.s32 	%p31, %r3, 1;
	@%p31 bra 	$L__BB0_52;
	and.b32  	%r12, %r3, 15;
	setp.lt.u32 	%p32, %r3, 16;
	mov.b32 	%r95, 0;
	@%p32 bra 	$L__BB0_43;
	and.b32  	%r95, %r3, 2147483632;
	neg.s32 	%r79, %r95;
	add.s64 	%rd88, %rd37, %rd2;
	add.s64 	%rd100, %rd88, 64;
$L__BB0_42:
	.pragma "nounroll";
	mov.b64 	%rd89, 9221120237041090560;
	st.global.u64 	[%rd100+-64], %rd89;
	st.global.u64 	[%rd100+-56], %rd89;
	st.global.u64 	[%rd100+-48], %rd89;
	st.global.u64 	[%rd100+-40], %rd89;
	st.global.u64 	[%rd100+-32], %rd89;
	st.global.u64 	[%rd100+-24], %rd89;
	st.global.u64 	[%rd100+-16], %rd89;
	st.global.u64 	[%rd100+-8], %rd89;
	st.global.u64 	[%rd100], %rd89;
	st.global.u64 	[%rd100+8], %rd89;
	st.global.u64 	[%rd100+16], %rd89;
	st.global.u64 	[%rd100+24], %rd89;
	st.global.u64 	[%rd100+32], %rd89;
	st.global.u64 	[%rd100+40], %rd89;
	st.global.u64 	[%rd100+48], %rd89;
	st.global.u64 	[%rd100+56], %rd89;
	add.s32 	%r79, %r79, 16;
	add.s64 	%rd100, %rd100, 128;
	setp.eq.s32 	%p33, %r79, 0;
	@%p33 bra 	$L__BB0_43;
	bra.uni 	$L__BB0_42;
$L__BB0_43:
	setp.eq.s32 	%p34, %r12, 0;
	@%p34 bra 	$L__BB0_52;
	and.b32  	%r54, %r3, 7;
	setp.lt.u32 	%p35, %r12, 8;
	@%p35 bra 	$L__BB0_46;
	mul.wide.u32 	%rd90, %r95, 8;
	add.s64 	%rd91, %rd5, %rd90;
	mov.b64 	%rd92, 9221120237041090560;
	st.global.u64 	[%rd91], %rd92;
	st.global.u64 	[%rd91+8], %rd92;
	st.global.u64 	[%rd91+16], %rd92;
	st.global.u64 	[%rd91+24], %rd92;
	st.global.u64 	[%rd91+32], %rd92;
	st.global.u64 	[%rd91+40], %rd92;
	st.global.u64 	[%rd91+48], %rd92;
	st.global.u64 	[%rd91+56], %rd92;
	add.s32 	%r95, %r95, 8;
$L__BB0_46:
	setp.eq.s32 	%p36, %r54, 0;
	@%p36 bra 	$L__BB0_52;
	and.b32  	%r57, %r3, 3;
	setp.lt.u32 	%p37, %r54, 4;
	@%p37 bra 	$L__BB0_49;
	mul.wide.u32 	%rd93, %r95, 8;
	add.s64 	%rd94, %rd5, %rd93;
	mov.b64 	%rd95, 9221120237041090560;
	st.global.u64 	[%rd94], %rd95;
	st.global.u64 	[%rd94+8], %rd95;
	st.global.u64 	[%rd94+16], %rd95;
	st.global.u64 	[%rd94+24], %rd95;
	add.s32 	%r95, %r95, 4;
$L__BB0_49:
	setp.eq.s32 	%p38, %r57, 0;
	@%p38 bra 	$L__BB0_52;
	mul.wide.u32 	%rd97, %r95, 8;
	add.s64 	%rd98, %rd37, %rd97;
	add.s64 	%rd105, %rd2, %rd98;
	neg.s32 	%r97, %r57;
$L__BB0_51:
	.pragma "nounroll";
	mov.b64 	%rd99, 9221120237041090560;
	st.global.u64 	[%rd105], %rd99;
	add.s64 	%rd105, %rd105, 8;
	add.s32 	%r97, %r97, 1;
	setp.ne.s32 	%p39, %r97, 0;
	@%p39 bra 	$L__BB0_51;
$L__BB0_52:
	ret;

}
	// .globl	batch_ema_simple_kernel
.visible .entry batch_ema_simple_kernel(
	.param .u64 .ptr .align 1 batch_ema_simple_kernel_param_0,
	.param .u64 .ptr .align 1 batch_ema_simple_kernel_param_1,
	.param .u64 .ptr .align 1 batch_ema_simple_kernel_param_2,
	.param .u64 .ptr .align 1 batch_ema_simple_kernel_param_3,
	.param .u32 batch_ema_simple_kernel_param_4,
	.param .u32 batch_ema_simple_kernel_param_5
)
{
	.reg .pred 	%p<27>;
	.reg .b16 	%rs<10>;
	.reg .b32 	%r<77>;
	.reg .b64 	%rd<83>;
	.reg .b64 	%fd<29>;

	ld.param.u64 	%rd34, [batch_ema_simple_kernel_param_0];
	ld.param.u64 	%rd35, [batch_ema_simple_kernel_param_1];
	ld.param.u64 	%rd36, [batch_ema_simple_kernel_param_2];
	ld.param.u64 	%rd37, [batch_ema_simple_kernel_param_3];
	ld.param.u32 	%r46, [batch_ema_simple_kernel_param_4];
	ld.param.u32 	%r47, [batch_ema_simple_kernel_param_5];
	mov.u32 	%r1, %ctaid.x;
	setp.ge.s32 	%p1, %r1, %r47;
	@%p1 bra 	$L__BB1_38;
	cvta.to.global.u64 	%rd38, %rd35;
	cvta.to.global.u64 	%rd39, %rd36;
	cvta.to.global.u64 	%rd1, %rd34;
	cvta.to.global.u64 	%rd2, %rd37;
	mul.wide.u32 	%rd40, %r1, 4;
	add.s64 	%rd41, %rd38, %rd40;
	ld.global.nc.u32 	%r2, [%rd41];
	add.s64 	%rd42, %rd39, %rd40;
	ld.global.nc.u32 	%r3, [%rd42];
	setp.lt.s32 	%p2, %r3, 1;
	@%p2 bra 	$L__BB1_38;
	mul.wide.s32 	%rd4, %r2, 8;
	add.s64 	%rd3, %rd2, %rd4;
	cvt.u16.u32 	%rs7, %r3;
	add.s16 	%rs9, %rs7, 3;
	add.s64 	%rd43, %rd4, 8;
	add.s64 	%rd74, %rd2, %rd43;
	add.s64 	%rd73, %rd1, %rd43;
	add.s64 	%rd7, %rd1, %rd4;
	mov.b32 	%r62, 0;
	mov.b16 	%rs8, 0;
	bra.uni 	$L__BB1_16;
$L__BB1_3:
	and.b32  	%r4, %r3, 15;
	setp.lt.u32 	%p5, %r3, 16;
	mov.b32 	%r73, 0;
	@%p5 bra 	$L__BB1_6;
	and.b32  	%r73, %r3, 2147483632;
	neg.s32 	%r63, %r73;
	add.s64 	%rd46, %rd4, %rd2;
	add.s64 	%rd75, %rd46, 64;
$L__BB1_5:
	.pragma "nounroll";
	mov.b64 	%rd47, 9221120237041090560;
	st.global.u64 	[%rd75+-64], %rd47;
	st.global.u64 	[%rd75+-56], %rd47;
	st.global.u64 	[%rd75+-48], %rd47;
	st.global.u64 	[%rd75+-40], %rd47;
	st.global.u64 	[%rd75+-32], %rd47;
	st.global.u64 	[%rd75+-24], %rd47;
	st.global.u64 	[%rd75+-16], %rd47;
	st.global.u64 	[%rd75+-8], %rd47;
	st.global.u64 	[%rd75], %rd47;
	st.global.u64 	[%rd75+8], %rd47;
	st.global.u64 	[%rd75+16], %rd47;
	st.global.u64 	[%rd75+24], %rd47;
	st.global.u64 	[%rd75+32], %rd47;
	st.global.u64 	[%rd75+40], %rd47;
	st.global.u64 	[%rd75+48], %rd47;
	st.global.u64 	[%rd75+56], %rd47;
	add.s32 	%r63, %r63, 16;
	add.s64 	%rd75, %rd75, 128;
	setp.eq.s32 	%p6, %r63, 0;
	@%p6 bra 	$L__BB1_6;
	bra.uni 	$L__BB1_5;
$L__BB1_6:
	setp.eq.s32 	%p7, %r4, 0;
	@%p7 bra 	$L__BB1_38;
	and.b32  	%r37, %r3, 7;
	setp.lt.u32 	%p8, %r4, 8;
	@%p8 bra 	$L__BB1_9;
	mul.wide.u32 	%rd48, %r73, 8;
	add.s64 	%rd49, %rd3, %rd48;
	mov.b64 	%rd50, 9221120237041090560;
	st.global.u64 	[%rd49], %rd50;
	st.global.u64 	[%rd49+8], %rd50;
	st.global.u64 	[%rd49+16], %rd50;
	st.global.u64 	[%rd49+24], %rd50;
	st.global.u64 	[%rd49+32], %rd50;
	st.global.u64 	[%rd49+40], %rd50;
	st.global.u64 	[%rd49+48], %rd50;
	st.global.u64 	[%rd49+56], %rd50;
	add.s32 	%r73, %r73, 8;
$L__BB1_9:
	setp.eq.s32 	%p9, %r37, 0;
	@%p9 bra 	$L__BB1_38;
	and.b32  	%r40, %r3, 3;
	setp.lt.u32 	%p10, %r37, 4;
	@%p10 bra 	$L__BB1_12;
	mul.wide.u32 	%rd51, %r73, 8;
	add.s64 	%rd52, %rd3, %rd51;
	mov.b64 	%rd53, 9221120237041090560;
	st.global.u64 	[%rd52], %rd53;
	st.global.u64 	[%rd52+8], %rd53;
	st.global.u64 	[%rd52+16], %rd53;
	st.global.u64 	[%rd52+24], %rd53;
	add.s32 	%r73, %r73, 4;
$L__BB1_12:
	setp.eq.s32 	%p11, %r40, 0;
	@%p11 bra 	$L__BB1_38;
	mul.wide.u32 	%rd54, %r73, 8;
	add.s64 	%rd55, %rd4, %rd54;
	add.s64 	%rd82, %rd2, %rd55;
	neg.s32 	%r76, %r40;
$L__BB1_14:
	.pragma "nounroll";
	mov.b64 	%rd56, 9221120237041090560;
	st.global.u64 	[%rd82], %rd56;
	add.s64 	%rd82, %rd82, 8;
	add.s32 	%r76, %r76, 1;
	setp.ne.s32 	%p12, %r76, 0;
	@%p12 bra 	$L__BB1_14;
	bra.uni 	$L__BB1_38;
$L__BB1_15:
	add.s32 	%r62, %r62, 1;
	setp.eq.s32 	%p4, %r62, %r3;
	add.s16 	%rs9, %rs9, 3;
	add.s64 	%rd74, %rd74, 8;
	add.s64 	%rd73, %rd73, 8;
	add.s16 	%rs8, %rs8, 1;
	@%p4 bra 	$L__BB1_3;
$L__BB1_16:
	mul.wide.u32 	%rd44, %r62, 8;
	add.s64 	%rd45, %rd7, %rd44;
	ld.global.nc.f64 	%fd27, [%rd45];
	setp.nan.f64 	%p3, %fd27, %fd27;
	@%p3 bra 	$L__BB1_15;
	setp.eq.s32 	%p13, %r62, 0;
	@%p13 bra 	$L__BB1_30;
	and.b32  	%r8, %r62, 15;
	setp.lt.u32 	%p14, %r62, 16;
	mov.b32 	%r65, 0;
	@%p14 bra 	$L__BB1_21;
	and.b32  	%r65, %r62, 2147483632;
	and.b32  	%r51, %r62, -16;
	neg.s32 	%r64, %r51;
	add.s64 	%rd57, %rd4, %rd2;
	add.s64 	%rd76, %rd57, 64;
$L__BB1_20:
	.pragma "nounroll";
	mov.b64 	%rd58, 9221120237041090560;
	st.global.u64 	[%rd76+-64], %rd58;
	st.global.u64 	[%rd76+-56], %rd58;
	st.global.u64 	[%rd76+-48], %rd58;
	st.global.u64 	[%rd76+-40], %rd58;
	st.global.u64 	[%rd76+-32], %rd58;
	st.global.u64 	[%rd76+-24], %rd58;
	st.global.u64 	[%rd76+-16], %rd58;
	st.global.u64 	[%rd76+-8], %rd58;
	st.global.u64 	[%rd76], %rd58;
	st.global.u64 	[%rd76+8], %rd58;
	st.global.u64 	[%rd76+16], %rd58;
	st.global.u64 	[%rd76+24], %rd58;
	st.global.u64 	[%rd76+32], %rd58;
	st.global.u64 	[%rd76+40], %rd58;
	st.global.u64 	[%rd76+48], %rd58;
	st.global.u64 	[%rd76+56], %rd58;
	add.s32 	%r64, %r64, 16;
	add.s64 	%rd76, %rd76, 128;
	setp.ne.s32 	%p15, %r64, 0;
	@%p15 bra 	$L__BB1_20;
$L__BB1_21:
	setp.eq.s32 	%p16, %r8, 0;
	@%p16 bra 	$L__BB1_30;
	and.b32  	%r17, %r62, 7;
	setp.lt.u32 	%p17, %r8, 8;
	@%p17 bra 	$L__BB1_24;
	mul.wide.u32 	%rd59, %r65, 8;
	add.s64 	%rd60, %rd3, %rd59;
	mov.b64 	%rd61, 9221120237041090560;
	st.global.u64 	[%rd60], %rd61;
	st.global.u64 	[%rd60+8], %rd61;
	st.global.u64 	[%rd60+16], %rd61;
	st.global.u64 	[%rd60+24], %rd61;
	st.global.u64 	[%rd60+32], %rd61;
	st.global.u64 	[%rd60+40], %rd61;
	st.global.u64 	[%rd60+48], %rd61;
	st.global.u64 	[%rd60+56], %rd61;
	add.s32 	%r65, %r65, 8;
$L__BB1_24:
	setp.eq.s32 	%p18, %r17, 0;
	@%p18 bra 	$L__BB1_30;
	setp.lt.u32 	%p19, %r17, 4;
	@%p19 bra 	$L__BB1_27;
	mul.wide.u32 	%rd62, %r65, 8;
	add.s64 	%rd63, %rd3, %rd62;
	mov.b64 	%rd64, 9221120237041090560;
	st.global.u64 	[%rd63], %rd64;
	st.global.u64 	[%rd63+8], %rd64;
	st.global.u64 	[%rd63+16], %rd64;
	st.global.u64 	[%rd63+24], %rd64;
	add.s32 	%r65, %r65, 4;
$L__BB1_27:
	and.b32  	%r52, %r62, 3;
	setp.eq.s32 	%p20, %r52, 0;
	@%p20 bra 	$L__BB1_30;
	mul.wide.u32 	%rd65, %r65, 8;
	add.s64 	%rd66, %rd4, %rd65;
	add.s64 	%rd77, %rd2, %rd66;
	cvt.u32.u16 	%r53, %rs8;
	and.b32  	%r54, %r53, 3;
	neg.s32 	%r68, %r54;
$L__BB1_29:
	.pragma "nounroll";
	mov.b64 	%rd67, 9221120237041090560;
	st.global.u64 	[%rd77], %rd67;
	add.s64 	%rd77, %rd77, 8;
	add.s32 	%r68, %r68, 1;
	setp.ne.s32 	%p21, %r68, 0;
	@%p21 bra 	$L__BB1_29;
$L__BB1_30:
	add.s64 	%rd69, %rd3, %rd44;
	st.global.f64 	[%rd69], %fd27;
	cvt.rn.f64.s32 	%fd9, %r46;
	add.f64 	%fd10, %fd9, 0d3FF0000000000000;
	mov.f64 	%fd11, 0d4000000000000000;
	div.rn.f64 	%fd2, %fd11, %fd10;
	mov.f64 	%fd12, 0d3FF0000000000000;
	sub.f64 	%fd3, %fd12, %fd2;
	add.s32 	%r71, %r62, 1;
	setp.ge.s32 	%p22, %r71, %r3;
	@%p22 bra 	$L__BB1_38;
	not.b32 	%r55, %r62;
	add.s32 	%r56, %r3, %r55;
	and.b32  	%r57, %r56, 3;
	setp.eq.s32 	%p23, %r57, 0;
	@%p23 bra 	$L__BB1_35;
	cvt.u32.u16 	%r58, %rs9;
	and.b32  	%r59, %r58, 3;
	neg.s32 	%r70, %r59;
	mov.u32 	%r69, %r62;
$L__BB1_33:
	.pragma "nounroll";
	ld.global.nc.f64 	%fd13, [%rd73];
	mul.f64 	%fd14, %fd3, %fd27;
	fma.rn.f64 	%fd27, %fd2, %fd13, %fd14;
	st.global.f64 	[%rd74], %fd27;
	add.s32 	%r70, %r70, 1;
	setp.ne.s32 	%p24, %r70, 0;
	add.s32 	%r69, %r69, 1;
	add.s64 	%rd74, %rd74, 8;
	add.s64 	%rd73, %rd73, 8;
	@%p24 bra 	$L__BB1_33;
	add.s32 	%r71, %r69, 1;
$L__BB1_35:
	sub.s32 	%r60, %r3, %r62;
	add.s32 	%r61, %r60, -2;
	setp.lt.u32 	%p25, %r61, 3;
	@%p25 bra 	$L__BB1_38;
	sub.s32 	%r72, %r71, %r3;
	mul.wide.u32 	%rd70, %r71, 8;
	add.s64 	%rd71, %rd4, %rd70;
	add.s64 	%rd72, %rd71, 16;
	add.s64 	%rd81, %rd1, %rd72;
	add.s64 	%rd80, %rd2, %rd72;
$L__BB1_37:
	ld.global.nc.f64 	%fd15, [%rd81+-16];
	mul.f64 	%fd16, %fd3, %fd27;
	fma.rn.f64 	%fd17, %fd2, %fd15, %fd16;
	st.global.f64 	[%rd80+-16], %fd17;
	ld.global.nc.f64 	%fd18, [%rd81+-8];
	mul.f64 	%fd19, %fd3, %fd17;
	fma.rn.f64 	%fd20, %fd2, %fd18, %fd19;
	st.global.f64 	[%rd80+-8], %fd20;
	ld.global.nc.f64 	%fd21, [%rd81];
	mul.f64 	%fd22, %fd3, %fd20;
	fma.rn.f64 	%fd23, %fd2, %fd21, %fd22;
	st.global.f64 	[%rd80], %fd23;
	ld.global.nc.f64 	%fd24, [%rd81+8];
	mul.f64 	%fd25, %fd3, %fd23;
	fma.rn.f64 	%fd27, %fd2, %fd24, %fd25;
	st.global.f64 	[%rd80+8], %fd27;
	add.s32 	%r72, %r72, 4;
	add.s64 	%rd81, %rd81, 32;
	add.s64 	%rd80, %rd80, 32;
	setp.eq.s32 	%p26, %r72, 0;
	@%p26 bra 	$L__BB1_38;
	bra.uni 	$L__BB1_37;
$L__BB1_38:
	ret;

}
	// .globl	batch_wma_kernel
.visible .entry batch_wma_kernel(
	.param .u64 .ptr .align 1 batch_wma_kernel_param_0,
	.param .u64 .ptr .align 1 batch_wma_kernel_param_1,
	.param .u64 .ptr .align 1 batch_wma_kernel_param_2,
	.param .u64 .ptr .align 1 batch_wma_kernel_param_3,
	.param .u32 batch_wma_kernel_param_4,
	.param .u32 batch_wma_kernel_param_5
)
{
	.reg .pred 	%p<19>;
	.reg .b32 	%r<84>;
	.reg .b64 	%rd<35>;
	.reg .b64 	%fd<121>;

	ld.param.u64 	%rd4, [batch_wma_kernel_param_0];
	ld.param.u64 	%rd5, [batch_wma_kernel_param_1];
	ld.param.u64 	%rd6, [batch_wma_kernel_param_2];
	ld.param.u64 	%rd7, [batch_wma_kernel_param_3];
	ld.param.u32 	%r30, [batch_wma_kernel_param_4];
	ld.param.u32 	%r31, [batch_wma_kernel_param_5];
	mov.u32 	%r1, %ctaid.x;
	setp.ge.s32 	%p1, %r1, %r31;
	@%p1 bra 	$L__BB2_29;
	cvta.to.global.u64 	%rd8, %rd5;
	cvta.to.global.u64 	%rd9, %rd6;
	cvta.to.global.u64 	%rd10, %rd4;
	cvta.to.global.u64 	%rd11, %rd7;
	mul.wide.u32 	%rd12, %r1, 4;
	add.s64 	%rd13, %rd8, %rd12;
	ld.global.nc.u32 	%r32, [%rd13];
	add.s64 	%rd14, %rd9, %rd12;
	ld.global.nc.u32 	%r2, [%rd14];
	mul.wide.s32 	%rd15, %r32, 8;
	add.s64 	%rd1, %rd10, %rd15;
	add.s64 	%rd2, %rd11, %rd15;
	mad.lo.s32 	%r33, %r30, %r30, %r30;
	cvt.rn.f64.s32 	%fd17, %r33;
	mul.f64 	%fd1, %fd17, 0d3FE0000000000000;
	mov.u32 	%r75, %tid.x;
	setp.ge.s32 	%p2, %r75, %r2;
	@%p2 bra 	$L__BB2_29;
	add.s32 	%r4, %r30, -1;
	setp.gt.s32 	%p3, %r30, 0;
	mov.u32 	%r5, %ntid.x;
	@%p3 bra 	$L__BB2_6;
	mov.f64 	%fd18, 0d0000000000000000;
	div.rn.f64 	%fd2, %fd18, %fd1;
$L__BB2_4:
	setp.ge.s32 	%p4, %r75, %r4;
	@%p4 bra 	$L__BB2_27;
	mul.wide.s32 	%rd18, %r75, 8;
	add.s64 	%rd19, %rd2, %rd18;
	mov.b64 	%rd20, 9221120237041090560;
	st.global.u64 	[%rd19], %rd20;
	bra.uni 	$L__BB2_28;
$L__BB2_6:
	and.b32  	%r6, %r30, 15;
	and.b32  	%r7, %r30, 7;
	add.s32 	%r8, %r7, -1;
	and.b32  	%r9, %r30, 2147483632;
	and.b32  	%r10, %r30, 3;
	add.s32 	%r11, %r30, -7;
	neg.s32 	%r12, %r9;
$L__BB2_7:
	setp.lt.s32 	%p6, %r75, %r4;
	@%p6 bra 	$L__BB2_25;
	mov.b32 	%r76, 0;
$L__BB2_9:
	sub.s32 	%r35, %r75, %r76;
	mul.wide.s32 	%rd21, %r35, 8;
	add.s64 	%rd22, %rd1, %rd21;
	ld.global.nc.f64 	%fd19, [%rd22];
	setp.nan.f64 	%p7, %fd19, %fd19;
	@%p7 bra 	$L__BB2_25;
	add.s32 	%r76, %r76, 1;
	setp.eq.s32 	%p8, %r76, %r30;
	@%p8 bra 	$L__BB2_11;
	bra.uni 	$L__BB2_9;
$L__BB2_11:
	setp.lt.u32 	%p9, %r4, 15;
	mov.f64 	%fd120, 0d0000000000000000;
	mov.b32 	%r81, 0;
	@%p9 bra 	$L__BB2_14;
	mov.f64 	%fd120, 0d0000000000000000;
	mov.u32 	%r77, %r75;
	mov.u32 	%r78, %r12;
	mov.u32 	%r79, %r11;
$L__BB2_13:
	.pragma "nounroll";
	mul.wide.s32 	%rd23, %r77, 8;
	add.s64 	%rd24, %rd1, %rd23;
	ld.global.nc.f64 	%fd23, [%rd24];
	add.s32 	%r37, %r79, 7;
	cvt.rn.f64.s32 	%fd24, %r37;
	fma.rn.f64 	%fd25, %fd23, %fd24, %fd120;
	ld.global.nc.f64 	%fd26, [%rd24+-8];
	add.s32 	%r38, %r79, 6;
	cvt.rn.f64.s32 	%fd27, %r38;
	fma.rn.f64 	%fd28, %fd26, %fd27, %fd25;
	ld.global.nc.f64 	%fd29, [%rd24+-16];
	add.s32 	%r39, %r79, 5;
	cvt.rn.f64.s32 	%fd30, %r39;
	fma.rn.f64 	%fd31, %fd29, %fd30, %fd28;
	ld.global.nc.f64 	%fd32, [%rd24+-24];
	add.s32 	%r40, %r79, 4;
	cvt.rn.f64.s32 	%fd33, %r40;
	fma.rn.f64 	%fd34, %fd32, %fd33, %fd31;
	ld.global.nc.f64 	%fd35, [%rd24+-32];
	add.s32 	%r41, %r79, 3;
	cvt.rn.f64.s32 	%fd36, %r41;
	fma.rn.f64 	%fd37, %fd35, %fd36, %fd34;
	ld.global.nc.f64 	%fd38, [%rd24+-40];
	add.s32 	%r42, %r79, 2;
	cvt.rn.f64.s32 	%fd39, %r42;
	fma.rn.f64 	%fd40, %fd38, %fd39, %fd37;
	ld.global.nc.f64 	%fd41, [%rd24+-48];
	add.s32 	%r43, %r79, 1;
	cvt.rn.f64.s32 	%fd42, %r43;
	fma.rn.f64 	%fd43, %fd41, %fd42, %fd40;
	ld.global.nc.f64 	%fd44, [%rd24+-56];
	add.s32 	%r44, %r79, -8;
	cvt.rn.f64.s32 	%fd45, %r79;
	fma.rn.f64 	%fd46, %fd44, %fd45, %fd43;
	ld.global.nc.f64 	%fd47, [%rd24+-64];
	add.s32 	%r45, %r79, -1;
	cvt.rn.f64.s32 	%fd48, %r45;
	fma.rn.f64 	%fd49, %fd47, %fd48, %fd46;
	ld.global.nc.f64 	%fd50, [%rd24+-72];
	add.s32 	%r46, %r79, -2;
	cvt.rn.f64.s32 	%fd51, %r46;
	fma.rn.f64 	%fd52, %fd50, %fd51, %fd49;
	ld.global.nc.f64 	%fd53, [%rd24+-80];
	add.s32 	%r47, %r79, -3;
	cvt.rn.f64.s32 	%fd54, %r47;
	fma.rn.f64 	%fd55, %fd53, %fd54, %fd52;
	ld.global.nc.f64 	%fd56, [%rd24+-88];
	add.s32 	%r48, %r79, -4;
	cvt.rn.f64.s32 	%fd57, %r48;
	fma.rn.f64 	%fd58, %fd56, %fd57, %fd55;
	ld.global.nc.f64 	%fd59, [%rd24+-96];
	add.s32 	%r49, %r79, -5;
	cvt.rn.f64.s32 	%fd60, %r49;
	fma.rn.f64 	%fd61, %fd59, %fd60, %fd58;
	ld.global.nc.f64 	%fd62, [%rd24+-104];
	add.s32 	%r50, %r79, -6;
	cvt.rn.f64.s32 	%fd63, %r50;
	fma.rn.f64 	%fd64, %fd62, %fd63, %fd61;
	ld.global.nc.f64 	%fd65, [%rd24+-112];
	add.s32 	%r51, %r79, -7;
	cvt.rn.f64.s32 	%fd66, %r51;
	fma.rn.f64 	%fd67, %fd65, %fd66, %fd64;
	ld.global.nc.f64 	%fd68, [%rd24+-120];
	cvt.rn.f64.s32 	%fd69, %r44;
	fma.rn.f64 	%fd120, %fd68, %fd69, %fd67;
	add.s32 	%r79, %r79, -16;
	add.s32 	%r78, %r78, 16;
	add.s32 	%r77, %r77, -16;
	setp.eq.s32 	%p10, %r78, 0;
	mov.u32 	%r81, %r9;
	@%p10 bra 	$L__BB2_14;
	bra.uni 	$L__BB2_13;
$L__BB2_14:
	setp.eq.s32 	%p11, %r6, 0;
	@%p11 bra 	$L__BB2_24;
	add.s32 	%r52, %r6, -1;
	setp.lt.u32 	%p12, %r52, 7;
	@%p12 bra 	$L__BB2_17;
	sub.s32 	%r53, %r75, %r81;
	mul.wide.s32 	%rd25, %r53, 8;
	add.s64 	%rd26, %rd1, %rd25;
	ld.global.nc.f64 	%fd71, [%rd26];
	sub.s32 	%r54, %r30, %r81;
	cvt.rn.f64.s32 	%fd72, %r54;
	fma.rn.f64 	%fd73, %fd71, %fd72, %fd120;
	not.b32 	%r55, %r81;
	ld.global.nc.f64 	%fd74, [%rd26+-8];
	add.s32 	%r56, %r30, %r55;
	cvt.rn.f64.s32 	%fd75, %r56;
	fma.rn.f64 	%fd76, %fd74, %fd75, %fd73;
	ld.global.nc.f64 	%fd77, [%rd26+-16];
	add.s32 	%r57, %r54, -2;
	cvt.rn.f64.s32 	%fd78, %r57;
	fma.rn.f64 	%fd79, %fd77, %fd78, %fd76;
	ld.global.nc.f64 	%fd80, [%rd26+-24];
	add.s32 	%r58, %r54, -3;
	cvt.rn.f64.s32 	%fd81, %r58;
	fma.rn.f64 	%fd82, %fd80, %fd81, %fd79;
	ld.global.nc.f64 	%fd83, [%rd26+-32];
	add.s32 	%r59, %r54, -4;
	cvt.rn.f64.s32 	%fd84, %r59;
	fma.rn.f64 	%fd85, %fd83, %fd84, %fd82;
	ld.global.nc.f64 	%fd86, [%rd26+-40];
	add.s32 	%r60, %r54, -5;
	cvt.rn.f64.s32 	%fd87, %r60;
	fma.rn.f64 	%fd88, %fd86, %fd87, %fd85;
	ld.global.nc.f64 	%fd89, [%rd26+-48];
	add.s32 	%r61, %r54, -6;
	cvt.rn.f64.s32 	%fd90, %r61;
	fma.rn.f64 	%fd91, %fd89, %fd90, %fd88;
	ld.global.nc.f64 	%fd92, [%rd26+-56];
	add.s32 	%r62, %r54, -7;
	cvt.rn.f64.s32 	%fd93, %r62;
	fma.rn.f64 	%fd120, %fd92, %fd93, %fd91;
	add.s32 	%r81, %r81, 8;
$L__BB2_17:
	setp.eq.s32 	%p13, %r7, 0;
	@%p13 bra 	$L__BB2_24;
	setp.lt.u32 	%p14, %r8, 3;
	@%p14 bra 	$L__BB2_20;
	sub.s32 	%r63, %r75, %r81;
	mul.wide.s32 	%rd27, %r63, 8;
	add.s64 	%rd28, %rd1, %rd27;
	ld.global.nc.f64 	%fd95, [%rd28];
	sub.s32 	%r64, %r30, %r81;
	cvt.rn.f64.s32 	%fd96, %r64;
	fma.rn.f64 	%fd97, %fd95, %fd96, %fd120;
	not.b32 	%r65, %r81;
	ld.global.nc.f64 	%fd98, [%rd28+-8];
	add.s32 	%r66, %r30, %r65;
	cvt.rn.f64.s32 	%fd99, %r66;
	fma.rn.f64 	%fd100, %fd98, %fd99, %fd97;
	ld.global.nc.f64 	%fd101, [%rd28+-16];
	add.s32 	%r67, %r64, -2;
	cvt.rn.f64.s32 	%fd102, %r67;
	fma.rn.f64 	%fd103, %fd101, %fd102, %fd100;
	ld.global.nc.f64 	%fd104, [%rd28+-24];
	add.s32 	%r68, %r64, -3;
	cvt.rn.f64.s32 	%fd105, %r68;
	fma.rn.f64 	%fd120, %fd104, %fd105, %fd103;
	add.s32 	%r81, %r81, 4;
$L__BB2_20:
	setp.eq.s32 	%p15, %r10, 0;
	@%p15 bra 	$L__BB2_24;
	setp.eq.s32 	%p16, %r10, 1;
	sub.s32 	%r69, %r75, %r81;
	mul.wide.s32 	%rd29, %r69, 8;
	add.s64 	%rd3, %rd1, %rd29;
	ld.global.nc.f64 	%fd106, [%rd3];
	sub.s32 	%r70, %r30, %r81;
	cvt.rn.f64.s32 	%fd107, %r70;
	fma.rn.f64 	%fd120, %fd106, %fd107, %fd120;
	@%p16 bra 	$L__BB2_24;
	setp.eq.s32 	%p17, %r10, 2;
	not.b32 	%r71, %r81;
	ld.global.nc.f64 	%fd108, [%rd3+-8];
	add.s32 	%r72, %r30, %r71;
	cvt.rn.f64.s32 	%fd109, %r72;
	fma.rn.f64 	%fd120, %fd108, %fd109, %fd120;
	@%p17 bra 	$L__BB2_24;
	ld.global.nc.f64 	%fd110, [%rd3+-16];
	add.s32 	%r74, %r70, -2;
	cvt.rn.f64.s32 	%fd111, %r74;
	fma.rn.f64 	%fd120, %fd110, %fd111, %fd120;
$L__BB2_24:
	div.rn.f64 	%fd112, %fd120, %fd1;
	mul.wide.s32 	%rd30, %r75, 8;
	add.s64 	%rd31, %rd2, %rd30;
	st.global.f64 	[%rd31], %fd112;
	bra.uni 	$L__BB2_26;
$L__BB2_25:
	mul.wide.s32 	%rd32, %r75, 8;
	add.s64 	%rd33, %rd2, %rd32;
	mov.b64 	%rd34, 9221120237041090560;
	st.global.u64 	[%rd33], %rd34;
$L__BB2_26:
	add.s32 	%r75, %r75, %r5;
	setp.lt.s32 	%p18, %r75, %r2;
	@%p18 bra 	$L__BB2_7;
	bra.uni 	$L__BB2_29;
$L__BB2_27:
	mul.wide.s32 	%rd16, %r75, 8;
	add.s64 	%rd17, %rd2, %rd16;
	st.global.f64 	[%rd17], %fd2;
$L__BB2_28:
	add.s32 	%r75, %r75, %r5;
	setp.lt.s32 	%p5, %r75, %r2;
	@%p5 bra 	$L__BB2_4;
$L__BB2_29:
	ret;

}
	// .globl	batch_kama_noise_kernel
.visible .entry batch_kama_noise_kernel(
	.param .u64 .ptr .align 1 batch_kama_noise_kernel_param_0,
	.param .u64 .ptr .align 1 batch_kama_noise_kernel_param_1,
	.param .u64 .ptr .align 1 batch_kama_noise_kernel_param_2,
	.param .u64 .ptr .align 1 batch_kama_noise_kernel_param_3,
	.param .u32 batch_kama_noise_kernel_param_4,
	.param .u32 batch_kama_noise_kernel_param_5
)
{
	.reg .pred 	%p<10>;
	.reg .b32 	%r<19>;
	.reg .b64 	%rd<25>;
	.reg .b64 	%fd<14>;

	ld.param.u64 	%rd4, [batch_kama_noise_kernel_param_0];
	ld.param.u64 	%rd5, [batch_kama_noise_kernel_param_1];
	ld.param.u64 	%rd6, [batch_kama_noise_kernel_param_2];
	ld.param.u64 	%rd7, [batch_kama_noise_kernel_param_3];
	ld.param.u32 	%r11, [batch_kama_noise_kernel_param_4];
	ld.param.u32 	%r12, [batch_kama_noise_kernel_param_5];
	mov.u32 	%r1, %ctaid.x;
	setp.ge.s32 	%p1, %r1, %r12;
	@%p1 bra 	$L__BB3_10;
	cvta.to.global.u64 	%rd8, %rd5;
	cvta.to.global.u64 	%rd9, %rd6;
	cvta.to.global.u64 	%rd1, %rd7;
	mul.wide.u32 	%rd10, %r1, 4;
	add.s64 	%rd11, %rd8, %rd10;
	ld.global.nc.u32 	%r13, [%rd11];
	cvt.s64.s32 	%rd2, %r13;
	add.s64 	%rd12, %rd9, %rd10;
	ld.global.nc.u32 	%r2, [%rd12];
	mov.u32 	%r16, %tid.x;
	setp.ge.s32 	%p2, %r16, %r2;
	@%p2 bra 	$L__BB3_10;
	setp.gt.s32 	%p3, %r11, 0;
	mov.u32 	%r4, %ntid.x;
	@%p3 bra 	$L__BB3_3;
	bra.uni 	$L__BB3_9;
$L__BB3_3:
	cvta.to.global.u64 	%rd3, %rd4;
$L__BB3_4:
	setp.lt.s32 	%p6, %r16, %r11;
	mov.f64 	%fd6, 0d7FF8000000000000;
	mov.f64 	%fd13, %fd6;
	@%p6 bra 	$L__BB3_8;
	mov.f64 	%fd12, 0d0000000000000000;
	mov.b32 	%r17, 0;
$L__BB3_6:
	sub.s32 	%r15, %r16, %r17;
	cvt.s64.s32 	%rd17, %r15;
	add.s64 	%rd18, %rd2, %rd17;
	shl.b64 	%rd19, %rd18, 3;
	add.s64 	%rd20, %rd3, %rd19;
	ld.global.nc.f64 	%fd9, [%rd20];
	ld.global.nc.f64 	%fd10, [%rd20+-8];
	sub.f64 	%fd2, %fd9, %fd10;
	setp.nan.f64 	%p7, %fd2, %fd2;
	mov.f64 	%fd13, %fd6;
	@%p7 bra 	$L__BB3_8;
	abs.f64 	%fd11, %fd2;
	add.f64 	%fd12, %fd12, %fd11;
	add.s32 	%r17, %r17, 1;
	setp.ne.s32 	%p8, %r17, %r11;
	mov.f64 	%fd13, %fd12;
	@%p8 bra 	$L__BB3_6;
$L__BB3_8:
	cvt.s64.s32 	%rd21, %r16;
	add.s64 	%rd22, %rd21, %rd2;
	shl.b64 	%rd23, %rd22, 3;
	add.s64 	%rd24, %rd1, %rd23;
	st.global.f64 	[%rd24], %fd13;
	add.s32 	%r16, %r16, %r4;
	setp.lt.s32 	%p9, %r16, %r2;
	@%p9 bra 	$L__BB3_4;
	bra.uni 	$L__BB3_10;
$L__BB3_9:
	setp.lt.s32 	%p4, %r16, %r11;
	selp.f64 	%fd5, 0d7FF8000000000000, 0d0000000000000000, %p4;
	cvt.s64.s32 	%rd13, %r16;
	add.s64 	%rd14, %rd13, %rd2;
	shl.b64 	%rd15, %rd14, 3;
	add.s64 	%rd16, %rd1, %rd15;
	st.global.f64 	[%rd16], %fd5;
	add.s32 	%r16, %r16, %r4;
	setp.lt.s32 	%p5, %r16, %r2;
	@%p5 bra 	$L__BB3_9;
$L__BB3_10:
	ret;

}
	// .globl	batch_kama_smooth_kernel
.visible .entry batch_kama_smooth_kernel(
	.param .u64 .ptr .align 1 batch_kama_smooth_kernel_param_0,
	.param .u64 .ptr .align 1 batch_kama_smooth_kernel_param_1,
	.param .u64 .ptr .align 1 batch_kama_smooth_kernel_param_2,
	.param .u64 .ptr .align 1 batch_kama_smooth_kernel_param_3,
	.param .u64 .ptr .align 1 batch_kama_smooth_kernel_param_4,
	.param .u32 batch_kama_smooth_kernel_param_5,
	.param .u32 batch_kama_smooth_kernel_param_6
)
{
	.reg .pred 	%p<57>;
	.reg .b32 	%r<59>;
	.reg .b64 	%rd<55>;
	.reg .b64 	%fd<102>;

	ld.param.u64 	%rd18, [batch_kama_smooth_kernel_param_0];
	ld.param.u64 	%rd19, [batch_kama_smooth_kernel_param_1];
	ld.param.u64 	%rd20, [batch_kama_smooth_kernel_param_2];
	ld.param.u64 	%rd21, [batch_kama_smooth_kernel_param_3];
	ld.param.u64 	%rd22, [batch_kama_smooth_kernel_param_4];
	ld.param.u32 	%r20, [batch_kama_smooth_kernel_param_5];
	ld.param.u32 	%r21, [batch_kama_smooth_kernel_param_6];
	mov.u32 	%r1, %ctaid.x;
	setp.ge.s32 	%p2, %r1, %r21;
	@%p2 bra 	$L__BB4_47;
	cvta.to.global.u64 	%rd23, %rd20;
	cvta.to.global.u64 	%rd24, %rd21;
	cvta.to.global.u64 	%rd1, %rd18;
	cvta.to.global.u64 	%rd2, %rd22;
	cvta.to.global.u64 	%rd3, %rd19;
	mul.wide.u32 	%rd25, %r1, 4;
	add.s64 	%rd26, %rd23, %rd25;
	ld.global.nc.u32 	%r2, [%rd26];
	add.s64 	%rd27, %rd24, %rd25;
	ld.global.nc.u32 	%r3, [%rd27];
	cvt.s64.s32 	%rd4, %r2;
	setp.lt.s32 	%p3, %r3, 1;
	@%p3 bra 	$L__BB4_47;
	shl.b64 	%rd28, %rd4, 3;
	add.s64 	%rd5, %rd1, %rd28;
	add.s64 	%rd6, %rd2, %rd28;
	ld.global.nc.f64 	%fd40, [%rd5];
	st.global.f64 	[%rd6], %fd40;
	setp.eq.s32 	%p4, %r3, 1;
	@%p4 bra 	$L__BB4_47;
	mov.f64 	%fd41, 0d4000000000000000;
	{
	.reg .b32 %temp; 
	mov.b64 	{%temp, %r4}, %fd41;
	}
	and.b32  	%r5, %r4, 2146435072;
	setp.eq.s32 	%p5, %r5, 1062207488;
	setp.lt.s32 	%p6, %r4, 0;
	selp.b32 	%r6, 0, 2146435072, %p6;
	and.b32  	%r23, %r4, 2147483647;
	setp.ne.s32 	%p7, %r23, 1071644672;
	and.pred  	%p1, %p5, %p7;
	or.b32  	%r7, %r6, -2147483648;
	add.s32 	%r8, %r3, -1;
	setp.eq.s32 	%p8, %r3, 2;
	mov.b32 	%r58, 1;
	@%p8 bra 	$L__BB4_33;
	mul.wide.s32 	%rd30, %r20, 8;
	sub.s64 	%rd31, %rd28, %rd30;
	add.s64 	%rd32, %rd31, %rd1;
	add.s64 	%rd7, %rd32, 8;
	add.s64 	%rd33, %rd28, 16;
	add.s64 	%rd54, %rd3, %rd33;
	add.s64 	%rd53, %rd1, %rd33;
	mov.b32 	%r57, 1;
	mov.b32 	%r56, 0;
$L__BB4_5:
	add.s32 	%r11, %r56, 1;
	mul.wide.s32 	%rd34, %r57, 8;
	add.s64 	%rd13, %rd7, %rd34;
	add.s64 	%rd14, %rd6, %rd34;
	setp.lt.s32 	%p9, %r11, %r20;
	@%p9 bra 	$L__BB4_7;
	ld.global.nc.f64 	%fd1, [%rd54+-8];
	setp.num.f64 	%p10, %fd1, %fd1;
	@%p10 bra 	$L__BB4_10;
$L__BB4_7:
	ld.global.f64 	%fd95, [%rd14+-8];
	setp.num.f64 	%p23, %fd95, %fd95;
	@%p23 bra 	$L__BB4_9;
	ld.global.nc.f64 	%fd95, [%rd53+-8];
$L__BB4_9:
	st.global.f64 	[%rd14], %fd95;
	bra.uni 	$L__BB4_18;
$L__BB4_10:
	ld.global.nc.f64 	%fd5, [%rd53+-8];
	setp.eq.f64 	%p11, %fd1, 0d0000000000000000;
	mov.f64 	%fd93, 0d3FB0624DD2F1A9FC;
	@%p11 bra 	$L__BB4_12;
	ld.global.nc.f64 	%fd43, [%rd13+-8];
	sub.f64 	%fd44, %fd5, %fd43;
	abs.f64 	%fd45, %fd44;
	div.rn.f64 	%fd46, %fd45, %fd1;
	fma.rn.f64 	%fd93, %fd46, 0d3FE34395810624DE, 0d3FB0624DD2F1A9FC;
$L__BB4_12:
	setp.lt.s32 	%p12, %r4, 0;
	setp.eq.s32 	%p13, %r5, 1062207488;
	{
	.reg .b32 %temp; 
	mov.b64 	{%temp, %r12}, %fd93;
	}
	abs.f64 	%fd8, %fd93;
	{ // callseq 0, 0
	.param .b64 param0;
	st.param.f64 	[param0], %fd8;
	.param .b64 retval0;
	call.uni (retval0), 
	__internal_accurate_pow, 
	(
	param0
	);
	ld.param.f64 	%fd47, [retval0];
	} // callseq 0
	setp.lt.s32 	%p15, %r12, 0;
	neg.f64 	%fd49, %fd47;
	selp.f64 	%fd50, %fd49, %fd47, %p13;
	selp.f64 	%fd51, %fd50, %fd47, %p15;
	setp.eq.f64 	%p16, %fd93, 0d0000000000000000;
	selp.b32 	%r26, %r12, 0, %p13;
	or.b32  	%r27, %r26, 2146435072;
	selp.b32 	%r28, %r27, %r26, %p12;
	mov.b32 	%r29, 0;
	mov.b64 	%fd52, {%r29, %r28};
	selp.f64 	%fd94, %fd52, %fd51, %p16;
	add.f64 	%fd53, %fd93, 0d4000000000000000;
	{
	.reg .b32 %temp; 
	mov.b64 	{%temp, %r30}, %fd53;
	}
	and.b32  	%r31, %r30, 2146435072;
	setp.ne.s32 	%p17, %r31, 2146435072;
	@%p17 bra 	$L__BB4_17;
	setp.num.f64 	%p18, %fd93, %fd93;
	@%p18 bra 	$L__BB4_15;
	mov.f64 	%fd54, 0d4000000000000000;
	add.rn.f64 	%fd94, %fd93, %fd54;
	bra.uni 	$L__BB4_17;
$L__BB4_15:
	setp.neu.f64 	%p19, %fd8, 0d7FF0000000000000;
	@%p19 bra 	$L__BB4_17;
	selp.b32 	%r32, %r7, %r6, %p1;
	selp.b32 	%r33, %r32, %r6, %p15;
	mov.b32 	%r34, 0;
	mov.b64 	%fd94, {%r34, %r33};
$L__BB4_17:
	setp.eq.f64 	%p21, %fd93, 0d3FF0000000000000;
	selp.f64 	%fd55, 0d3FF0000000000000, %fd94, %p21;
	ld.global.f64 	%fd56, [%rd14+-8];
	setp.num.f64 	%p22, %fd56, %fd56;
	selp.f64 	%fd57, %fd56, %fd5, %p22;
	sub.f64 	%fd58, %fd5, %fd57;
	fma.rn.f64 	%fd95, %fd55, %fd58, %fd57;
	st.global.f64 	[%rd14], %fd95;
$L__BB4_18:
	add.s32 	%r13, %r11, 1;
	setp.lt.s32 	%p24, %r13, %r20;
	@%p24 bra 	$L__BB4_28;
	ld.global.nc.f64 	%fd15, [%rd54];
	setp.nan.f64 	%p25, %fd15, %fd15;
	@%p25 bra 	$L__BB4_28;
	ld.global.nc.f64 	%fd16, [%rd53];
	ld.global.nc.f64 	%fd17, [%rd13];
	setp.eq.f64 	%p26, %fd15, 0d0000000000000000;
	mov.f64 	%fd96, 0d3FB0624DD2F1A9FC;
	@%p26 bra 	$L__BB4_22;
	sub.f64 	%fd60, %fd16, %fd17;
	abs.f64 	%fd61, %fd60;
	div.rn.f64 	%fd62, %fd61, %fd15;
	fma.rn.f64 	%fd96, %fd62, 0d3FE34395810624DE, 0d3FB0624DD2F1A9FC;
$L__BB4_22:
	setp.lt.s32 	%p27, %r4, 0;
	setp.eq.s32 	%p28, %r5, 1062207488;
	{
	.reg .b32 %temp; 
	mov.b64 	{%temp, %r14}, %fd96;
	}
	abs.f64 	%fd20, %fd96;
	{ // callseq 1, 0
	.param .b64 param0;
	st.param.f64 	[param0], %fd20;
	.param .b64 retval0;
	call.uni (retval0), 
	__internal_accurate_pow, 
	(
	param0
	);
	ld.param.f64 	%fd63, [retval0];
	} // callseq 1
	setp.lt.s32 	%p30, %r14, 0;
	neg.f64 	%fd65, %fd63;
	selp.f64 	%fd66, %fd65, %fd63, %p28;
	selp.f64 	%fd67, %fd66, %fd63, %p30;
	setp.eq.f64 	%p31, %fd96, 0d0000000000000000;
	selp.b32 	%r35, %r14, 0, %p28;
	or.b32  	%r36, %r35, 2146435072;
	selp.b32 	%r37, %r36, %r35, %p27;
	mov.b32 	%r38, 0;
	mov.b64 	%fd68, {%r38, %r37};
	selp.f64 	%fd97, %fd68, %fd67, %p31;
	add.f64 	%fd69, %fd96, 0d4000000000000000;
	{
	.reg .b32 %temp; 
	mov.b64 	{%temp, %r39}, %fd69;
	}
	and.b32  	%r40, %r39, 2146435072;
	setp.ne.s32 	%p32, %r40, 2146435072;
	@%p32 bra 	$L__BB4_27;
	setp.nan.f64 	%p33, %fd96, %fd96;
	@%p33 bra 	$L__BB4_26;
	setp.neu.f64 	%p34, %fd20, 0d7FF0000000000000;
	@%p34 bra 	$L__BB4_27;
	selp.b32 	%r41, %r7, %r6, %p1;
	selp.b32 	%r42, %r41, %r6, %p30;
	mov.b32 	%r43, 0;
	mov.b64 	%fd97, {%r43, %r42};
	bra.uni 	$L__BB4_27;
$L__BB4_26:
	mov.f64 	%fd70, 0d4000000000000000;
	add.rn.f64 	%fd97, %fd96, %fd70;
$L__BB4_27:
	setp.eq.f64 	%p36, %fd96, 0d3FF0000000000000;
	selp.f64 	%fd71, 0d3FF0000000000000, %fd97, %p36;
	setp.num.f64 	%p37, %fd95, %fd95;
	selp.f64 	%fd72, %fd95, %fd16, %p37;
	sub.f64 	%fd73, %fd16, %fd72;
	fma.rn.f64 	%fd74, %fd71, %fd73, %fd72;
	st.global.f64 	[%rd14+8], %fd74;
	bra.uni 	$L__BB4_31;
$L__BB4_28:
	setp.num.f64 	%p38, %fd95, %fd95;
	@%p38 bra 	$L__BB4_30;
	ld.global.nc.f64 	%fd95, [%rd53];
$L__BB4_30:
	st.global.f64 	[%rd14+8], %fd95;
$L__BB4_31:
	add.s32 	%r56, %r56, 2;
	add.s64 	%rd54, %rd54, 16;
	add.s64 	%rd53, %rd53, 16;
	and.b32  	%r44, %r8, -2;
	setp.ne.s32 	%p39, %r13, %r44;
	add.s32 	%r57, %r13, 1;
	@%p39 bra 	$L__BB4_5;
	add.s32 	%r58, %r56, 1;
$L__BB4_33:
	and.b32  	%r45, %r8, 1;
	setp.eq.b32 	%p40, %r45, 1;
	not.pred 	%p41, %p40;
	@%p41 bra 	$L__BB4_47;
	setp.lt.s32 	%p42, %r58, %r20;
	@%p42 bra 	$L__BB4_44;
	cvt.u64.u32 	%rd17, %r58;
	cvt.s64.s32 	%rd35, %r2;
	add.s64 	%rd36, %rd17, %rd35;
	shl.b64 	%rd37, %rd36, 3;
	add.s64 	%rd38, %rd3, %rd37;
	ld.global.nc.f64 	%fd27, [%rd38];
	setp.nan.f64 	%p43, %fd27, %fd27;
	@%p43 bra 	$L__BB4_44;
	shl.b64 	%rd39, %rd17, 3;
	add.s64 	%rd40, %rd5, %rd39;
	ld.global.nc.f64 	%fd28, [%rd40];
	sub.s32 	%r46, %r58, %r20;
	mul.wide.s32 	%rd41, %r46, 8;
	add.s64 	%rd42, %rd5, %rd41;
	ld.global.nc.f64 	%fd29, [%rd42];
	setp.eq.f64 	%p44, %fd27, 0d0000000000000000;
	mov.f64 	%fd99, 0d3FB0624DD2F1A9FC;
	@%p44 bra 	$L__BB4_38;
	sub.f64 	%fd76, %fd28, %fd29;
	abs.f64 	%fd77, %fd76;
	div.rn.f64 	%fd78, %fd77, %fd27;
	fma.rn.f64 	%fd99, %fd78, 0d3FE34395810624DE, 0d3FB0624DD2F1A9FC;
$L__BB4_38:
	setp.lt.s32 	%p45, %r4, 0;
	setp.eq.s32 	%p46, %r5, 1062207488;
	{
	.reg .b32 %temp; 
	mov.b64 	{%temp, %r19}, %fd99;
	}
	abs.f64 	%fd32, %fd99;
	{ // callseq 2, 0
	.param .b64 param0;
	st.param.f64 	[param0], %fd32;
	.param .b64 retval0;
	call.uni (retval0), 
	__internal_accurate_pow, 
	(
	param0
	);
	ld.param.f64 	%fd79, [retval0];
	} // callseq 2
	setp.lt.s32 	%p48, %r19, 0;
	neg.f64 	%fd81, %fd79;
	selp.f64 	%fd82, %fd81, %fd79, %p46;
	selp.f64 	%fd83, %fd82, %fd79, %p48;
	setp.eq.f64 	%p49, %fd99, 0d0000000000000000;
	selp.b32 	%r47, %r19, 0, %p46;
	or.b32  	%r48, %r47, 2146435072;
	selp.b32 	%r49, %r48, %r47, %p45;
	mov.b32 	%r50, 0;
	mov.b64 	%fd84, {%r50, %r49};
	selp.f64 	%fd100, %fd84, %fd83, %p49;
	add.f64 	%fd85, %fd99, 0d4000000000000000;
	{
	.reg .b32 %temp; 
	mov.b64 	{%temp, %r51}, %fd85;
	}
	and.b32  	%r52, %r51, 2146435072;
	setp.ne.s32 	%p50, %r52, 2146435072;
	@%p50 bra 	$L__BB4_43;
	setp.nan.f64 	%p51, %fd99, %fd99;
	@%p51 bra 	$L__BB4_42;
	setp.neu.f64 	%p52, %fd32, 0d7FF0000000000000;
	@%p52 bra 	$L__BB4_43;
	setp.lt.s32 	%p53, %r19, 0;
	selp.b32 	%r53, %r7, %r6, %p1;
	selp.b32 	%r54, %r53, %r6, %p53;
	mov.b32 	%r55, 0;
	mov.b64 	%fd100, {%r55, %r54};
	bra.uni 	$L__BB4_43;
$L__BB4_42:
	mov.f64 	%fd86, 0d4000000000000000;
	add.rn.f64 	%fd100, %fd99, %fd86;
$L__BB4_43:
	setp.eq.f64 	%p54, %fd99, 0d3FF0000000000000;
	selp.f64 	%fd87, 0d3FF0000000000000, %fd100, %p54;
	mul.wide.s32 	%rd43, %r58, 8;
	add.s64 	%rd44, %rd6, %rd43;
	ld.global.f64 	%fd88, [%rd44+-8];
	setp.num.f64 	%p55, %fd88, %fd88;
	selp.f64 	%fd89, %fd88, %fd28, %p55;
	sub.f64 	%fd90, %fd28, %fd89;
	fma.rn.f64 	%fd91, %fd87, %fd90, %fd89;
	add.s64 	%rd46, %rd6, %rd39;
	st.global.f64 	[%rd46], %fd91;
	bra.uni 	$L__BB4_47;
$L__BB4_44:
	mul.wide.s32 	%rd47, %r58, 8;
	add.s64 	%rd48, %rd6, %rd47;
	ld.global.f64 	%fd101, [%rd48+-8];
	setp.num.f64 	%p56, %fd101, %fd101;
	@%p56 bra 	$L__BB4_46;
	mul.wide.u32 	%rd49, %r58, 8;
	add.s64 	%rd50, %rd5, %rd49;
	ld.global.nc.f64 	%fd101, [%rd50];
$L__BB4_46:
	mul.wide.u32 	%rd51, %r58, 8;
	add.s64 	%rd52, %rd6, %rd51;
	st.global.f64 	[%rd52], %fd101;
$L__BB4_47:
	ret;

}
	// .globl	batch_lsma_kernel
.visible .entry batch_lsma_kernel(
	.param .u64 .ptr .align 1 batch_lsma_kernel_param_0,
	.param .u64 .ptr .align 1 batch_lsma_kernel_param_1,
	.param .u64 .ptr .align 1 batch_lsma_kernel_param_2,
	.param .u64 .ptr .align 1 batch_lsma_kernel_param_3,
	.param .u32 batch_lsma_kernel_param_4,
	.param .u32 batch_lsma_kernel_param_5
)
{
	.reg .pred 	%p<10>;
	.reg .b32 	%r<25>;
	.reg .b64 	%rd<25>;
	.reg .b64 	%fd<41>;

	ld.param.u64 	%rd4, [batch_lsma_kernel_param_0];
	ld.param.u64 	%rd5, [batch_lsma_kernel_param_1];
	ld.param.u64 	%rd6, [batch_lsma_kernel_param_2];
	ld.param.u64 	%rd7, [batch_lsma_kernel_param_3];
	ld.param.u32 	%r13, [batch_lsma_kernel_param_4];
	ld.param.u32 	%r14, [batch_lsma_kernel_param_5];
	mov.u32 	%r1, %ctaid.x;
	setp.ge.s32 	%p1, %r1, %r14;
	@%p1 bra 	$L__BB5_12;
	cvta.to.global.u64 	%rd8, %rd5;
	cvta.to.global.u64 	%rd9, %rd6;
	cvta.to.global.u64 	%rd1, %rd7;
	mul.wide.u32 	%rd10, %r1, 4;
	add.s64 	%rd11, %rd8, %rd10;
	ld.global.nc.u32 	%r15, [%rd11];
	cvt.s64.s32 	%rd2, %r15;
	add.s64 	%rd12, %rd9, %rd10;
	ld.global.nc.u32 	%r2, [%rd12];
	add.s32 	%r3, %r13, -1;
	mul.lo.s32 	%r16, %r3, %r13;
	cvt.rn.f64.s32 	%fd13, %r16;
	mul.f64 	%fd1, %fd13, 0d3FE0000000000000;
	add.s32 	%r17, %r3, %r13;
	mul.lo.s32 	%r18, %r16, %r17;
	cvt.rn.f64.s32 	%fd14, %r18;
	div.rn.f64 	%fd15, %fd14, 0d4018000000000000;
	cvt.rn.f64.s32 	%fd2, %r13;
	mul.f64 	%fd16, %fd15, %fd2;
	mul.f64 	%fd17, %fd1, %fd1;
	sub.f64 	%fd3, %fd16, %fd17;
	mov.u32 	%r22, %tid.x;
	setp.ge.s32 	%p2, %r22, %r2;
	@%p2 bra 	$L__BB5_12;
	setp.lt.s32 	%p3, %r13, 1;
	cvt.rn.f64.s32 	%fd4, %r3;
	mov.u32 	%r5, %ntid.x;
	@%p3 bra 	$L__BB5_10;
	cvta.to.global.u64 	%rd3, %rd4;
$L__BB5_4:
	setp.lt.s32 	%p6, %r22, %r3;
	mov.f64 	%fd40, 0d7FF8000000000000;
	@%p6 bra 	$L__BB5_5;
	bra.uni 	$L__BB5_6;
$L__BB5_5:
	cvt.s64.s32 	%rd21, %r22;
	add.s64 	%rd22, %rd21, %rd2;
	shl.b64 	%rd23, %rd22, 3;
	add.s64 	%rd24, %rd1, %rd23;
	st.global.f64 	[%rd24], %fd40;
	add.s32 	%r22, %r22, %r5;
	setp.lt.s32 	%p9, %r22, %r2;
	@%p9 bra 	$L__BB5_4;
	bra.uni 	$L__BB5_12;
$L__BB5_6:
	sub.s32 	%r20, %r22, %r13;
	add.s32 	%r10, %r20, 1;
	mov.f64 	%fd38, 0d0000000000000000;
	mov.b32 	%r23, 0;
	mov.f64 	%fd39, %fd38;
$L__BB5_7:
	add.s32 	%r21, %r10, %r23;
	cvt.s64.s32 	%rd17, %r21;
	add.s64 	%rd18, %rd17, %rd2;
	shl.b64 	%rd19, %rd18, 3;
	add.s64 	%rd20, %rd3, %rd19;
	ld.global.nc.f64 	%fd8, [%rd20];
	setp.nan.f64 	%p7, %fd8, %fd8;
	@%p7 bra 	$L__BB5_5;
	add.f64 	%fd39, %fd39, %fd8;
	cvt.rn.f64.u32 	%fd30, %r23;
	fma.rn.f64 	%fd38, %fd8, %fd30, %fd38;
	add.s32 	%r23, %r23, 1;
	setp.eq.s32 	%p8, %r23, %r13;
	@%p8 bra 	$L__BB5_9;
	bra.uni 	$L__BB5_7;
$L__BB5_9:
	mul.f64 	%fd31, %fd38, %fd2;
	mul.f64 	%fd32, %fd1, %fd39;
	sub.f64 	%fd33, %fd31, %fd32;
	div.rn.f64 	%fd34, %fd33, %fd3;
	mul.f64 	%fd35, %fd1, %fd34;
	sub.f64 	%fd36, %fd39, %fd35;
	div.rn.f64 	%fd37, %fd36, %fd2;
	fma.rn.f64 	%fd40, %fd34, %fd4, %fd37;
	bra.uni 	$L__BB5_5;
$L__BB5_10:
	mov.f64 	%fd18, 0d0000000000000000;
	copysign.f64 	%fd19, %fd2, %fd18;
	mul.f64 	%fd20, %fd1, 0d0000000000000000;
	sub.f64 	%fd21, %fd19, %fd20;
	div.rn.f64 	%fd22, %fd21, %fd3;
	mul.f64 	%fd23, %fd1, %fd22;
	sub.f64 	%fd24, %fd18, %fd23;
	div.rn.f64 	%fd25, %fd24, %fd2;
	fma.rn.f64 	%fd5, %fd22, %fd4, %fd25;
$L__BB5_11:
	setp.lt.s32 	%p4, %r22, %r3;
	selp.f64 	%fd26, 0d7FF8000000000000, %fd5, %p4;
	cvt.s64.s32 	%rd13, %r22;
	add.s64 	%rd14, %rd13, %rd2;
	shl.b64 	%rd15, %rd14, 3;
	add.s64 	%rd16, %rd1, %rd15;
	st.global.f64 	[%rd16], %fd26;
	add.s32 	%r22, %r22, %r5;
	setp.lt.s32 	%p5, %r22, %r2;
	@%p5 bra 	$L__BB5_11;
$L__BB5_12:
	ret;

}
	// .globl	batch_linear_combine_kernel
.visible .entry batch_linear_combine_kernel(
	.param .u64 .ptr .align 1 batch_linear_combine_kernel_param_0,
	.param .u64 .ptr .align 1 batch_linear_combine_kernel_param_1,
	.param .u64 .ptr .align 1 batch_linear_combine_kernel_param_2,
	.param .u64 .ptr .align 1 batch_linear_combine_kernel_param_3,
	.param .u64 .ptr .align 1 batch_linear_combine_kernel_param_4,
	.param .f64 batch_linear_combine_kernel_param_5,
	.param .f64 batch_linear_combine_kernel_param_6,
	.param .u32 batch_linear_combine_kernel_param_7
)
{
	.reg .pred 	%p<7>;
	.reg .b32 	%r<11>;
	.reg .b64 	%rd<22>;
	.reg .b64 	%fd<9>;

	ld.param.u64 	%rd4, [batch_linear_combine_kernel_param_0];
	ld.param.u64 	%rd5, [batch_linear_combine_kernel_param_1];
	ld.param.u64 	%rd6, [batch_linear_combine_kernel_param_2];
	ld.param.u64 	%rd7, [batch_linear_combine_kernel_param_3];
	ld.param.u64 	%rd8, [batch_linear_combine_kernel_param_4];
	ld.param.f64 	%fd3, [batch_linear_combine_kernel_param_5];
	ld.param.f64 	%fd4, [batch_linear_combine_kernel_param_6];
	ld.param.u32 	%r9, [batch_linear_combine_kernel_param_7];
	cvta.to.global.u64 	%rd1, %rd8;
	mov.u32 	%r1, %ctaid.x;
	setp.ge.s32 	%p1, %r1, %r9;
	@%p1 bra 	$L__BB6_7;
	cvta.to.global.u64 	%rd9, %rd6;
	cvta.to.global.u64 	%rd10, %rd7;
	mul.wide.u32 	%rd11, %r1, 4;
	add.s64 	%rd12, %rd9, %rd11;
	ld.global.nc.u32 	%r2, [%rd12];
	add.s64 	%rd13, %rd10, %rd11;
	ld.global.nc.u32 	%r3, [%rd13];
	mov.u32 	%r10, %tid.x;
	setp.ge.s32 	%p2, %r10, %r3;
	@%p2 bra 	$L__BB6_7;
	mov.u32 	%r5, %ntid.x;
	cvta.to.global.u64 	%rd2, %rd4;
	cvta.to.global.u64 	%rd3, %rd5;
$L__BB6_3:
	add.s32 	%r7, %r10, %r2;
	mul.wide.s32 	%rd14, %r7, 8;
	add.s64 	%rd15, %rd2, %rd14;
	ld.global.nc.f64 	%fd1, [%rd15];
	add.s64 	%rd16, %rd3, %rd14;
	ld.global.nc.f64 	%fd5, [%rd16];
	setp.num.f64 	%p3, %fd1, %fd1;
	setp.num.f64 	%p4, %fd5, %fd5;
	and.pred  	%p5, %p3, %p4;
	@%p5 bra 	$L__BB6_5;
	add.s64 	%rd18, %rd1, %rd14;
	mov.b64 	%rd19, 9221120237041090560;
	st.global.u64 	[%rd18], %rd19;
	bra.uni 	$L__BB6_6;
$L__BB6_5:
	mul.f64 	%fd6, %fd3, %fd1;
	mul.f64 	%fd7, %fd4, %fd5;
	sub.f64 	%fd8, %fd6, %fd7;
	add.s64 	%rd21, %rd1, %rd14;
	st.global.f64 	[%rd21], %fd8;
$L__BB6_6:
	add.s32 	%r10, %r10, %r5;
	setp.lt.s32 	%p6, %r10, %r3;
	@%p6 bra 	$L__BB6_3;
$L__BB6_7:
	ret;

}
.func  (.param .b64 func_retval0) __internal_accurate_pow(
	.param .b64 __internal_accurate_pow_param_0
)
{
	.reg .pred 	%p<8>;
	.reg .b32 	%r<49>;
	.reg .b32 	%f<3>;
	.reg .b64 	%fd<109>;

	ld.param.f64 	%fd10, [__internal_accurate_pow_param_0];
	{
	.reg .b32 %temp; 
	mov.b64 	{%temp, %r46}, %fd10;
	}
	{
	.reg .b32 %temp; 
	mov.b64 	{%r45, %temp}, %fd10;
	}
	shr.u32 	%r47, %r46, 20;
	setp.gt.u32 	%p1, %r46, 1048575;
	@%p1 bra 	$L__BB7_2;
	mul.f64 	%fd11, %fd10, 0d4350000000000000;
	{
	.reg .b32 %temp; 
	mov.b64 	{%temp, %r46}, %fd11;
	}
	{
	.reg .b32 %temp; 
	mov.b64 	{%r45, %temp}, %fd11;
	}
	shr.u32 	%r16, %r46, 20;
	add.s32 	%r47, %r16, -54;
$L__BB7_2:
	add.s32 	%r48, %r47, -1023;
	and.b32  	%r17, %r46, -2146435073;
	or.b32  	%r18, %r17, 1072693248;
	mov.b64 	%fd107, {%r45, %r18};
	setp.lt.u32 	%p2, %r18, 1073127583;
	@%p2 bra 	$L__BB7_4;
	{
	.reg .b32 %temp; 
	mov.b64 	{%r19, %temp}, %fd107;
	}
	{
	.reg .b32 %temp; 
	mov.b64 	{%temp, %r20}, %fd107;
	}
	add.s32 	%r21, %r20, -1048576;
	mov.b64 	%fd107, {%r19, %r21};
	add.s32 	%r48, %r47, -1022;
$L__BB7_4:
	add.f64 	%fd12, %fd107, 0dBFF0000000000000;
	add.f64 	%fd13, %fd107, 0d3FF0000000000000;
	rcp.approx.ftz.f64 	%fd14, %fd13;
	neg.f64 	%fd15, %fd13;
	fma.rn.f64 	%fd16, %fd15, %fd14, 0d3FF0000000000000;
	fma.rn.f64 	%fd17, %fd16, %fd16, %fd16;
	fma.rn.f64 	%fd18, %fd17, %fd14, %fd14;
	mul.f64 	%fd19, %fd12, %fd18;
	fma.rn.f64 	%fd20, %fd12, %fd18, %fd19;
	mul.f64 	%fd21, %fd20, %fd20;
	fma.rn.f64 	%fd22, %fd21, 0d3EB0F5FF7D2CAFE2, 0d3ED0F5D241AD3B5A;
	fma.rn.f64 	%fd23, %fd22, %fd21, 0d3EF3B20A75488A3F;
	fma.rn.f64 	%fd24, %fd23, %fd21, 0d3F1745CDE4FAECD5;
	fma.rn.f64 	%fd25, %fd24, %fd21, 0d3F3C71C7258A578B;
	fma.rn.f64 	%fd26, %fd25, %fd21, 0d3F6249249242B910;
	fma.rn.f64 	%fd27, %fd26, %fd21, 0d3F89999999999DFB;
	sub.f64 	%fd28, %fd12, %fd20;
	add.f64 	%fd29, %fd28, %fd28;
	neg.f64 	%fd30, %fd20;
	fma.rn.f64 	%fd31, %fd30, %fd12, %fd29;
	mul.f64 	%fd32, %fd18, %fd31;
	fma.rn.f64 	%fd33, %fd21, %fd27, 0d3FB5555555555555;
	mov.f64 	%fd34, 0d3FB5555555555555;
	sub.f64 	%fd35, %fd34, %fd33;
	fma.rn.f64 	%fd36, %fd21, %fd27, %fd35;
	add.f64 	%fd37, %fd36, 0dBC46A4CB00B9E7B0;
	add.f64 	%fd38, %fd33, %fd37;
	sub.f64 	%fd39, %fd33, %fd38;
	add.f64 	%fd40, %fd37, %fd39;
	mul.rn.f64 	%fd41, %fd20, %fd20;
	neg.f64 	%fd42, %fd41;
	fma.rn.f64 	%fd43, %fd20, %fd20, %fd42;
	{
	.reg .b32 %temp; 
	mov.b64 	{%r22, %temp}, %fd32;
	}
	{
	.reg .b32 %temp; 
	mov.b64 	{%temp, %r23}, %fd32;
	}
	add.s32 	%r24, %r23, 1048576;
	mov.b64 	%fd44, {%r22, %r24};
	fma.rn.f64 	%fd45, %fd20, %fd44, %fd43;
	mul.rn.f64 	%fd46, %fd41, %fd20;
	neg.f64 	%fd47, %fd46;
	fma.rn.f64 	%fd48, %fd41, %fd20, %fd47;
	fma.rn.f64 	%fd49, %fd41, %fd32, %fd48;
	fma.rn.f64 	%fd50, %fd45, %fd20, %fd49;
	mul.rn.f64 	%fd51, %fd38, %fd46;
	neg.f64 	%fd52, %fd51;
	fma.rn.f64 	%fd53, %fd38, %fd46, %fd52;
	fma.rn.f64 	%fd54, %fd38, %fd50, %fd53;
	fma.rn.f64 	%fd55, %fd40, %fd46, %fd54;
	add.f64 	%fd56, %fd51, %fd55;
	sub.f64 	%fd57, %fd51, %fd56;
	add.f64 	%fd58, %fd55, %fd57;
	add.f64 	%fd59, %fd20, %fd56;
	sub.f64 	%fd60, %fd20, %fd59;
	add.f64 	%fd61, %fd56, %fd60;
	add.f64 	%fd62, %fd58, %fd61;
	add.f64 	%fd63, %fd32, %fd62;
	add.f64 	%fd64, %fd59, %fd63;
	sub.f64 	%fd65, %fd59, %fd64;
	add.f64 	%fd66, %fd63, %fd65;
	xor.b32  	%r25, %r48, -2147483648;
	mov.b32 	%r26, 1127219200;
	mov.b64 	%fd67, {%r25, %r26};
	mov.b32 	%r27, -2147483648;
	mov.b64 	%fd68, {%r27, %r26};
	sub.f64 	%fd69, %fd67, %fd68;
	fma.rn.f64 	%fd70, %fd69, 0d3FE62E42FEFA39EF, %fd64;
	fma.rn.f64 	%fd71, %fd69, 0dBFE62E42FEFA39EF, %fd70;
	sub.f64 	%fd72, %fd71, %fd64;
	sub.f64 	%fd73, %fd66, %fd72;
	fma.rn.f64 	%fd74, %fd69, 0d3C7ABC9E3B39803F, %fd73;
	add.f64 	%fd75, %fd70, %fd74;
	sub.f64 	%fd76, %fd70, %fd75;
	add.f64 	%fd77, %fd74, %fd76;
	mov.f64 	%fd78, 0d4000000000000000;
	{
	.reg .b32 %temp; 
	mov.b64 	{%temp, %r28}, %fd78;
	}
	{
	.reg .b32 %temp; 
	mov.b64 	{%r29, %temp}, %fd78;
	}
	shl.b32 	%r30, %r28, 1;
	setp.gt.u32 	%p3, %r30, -33554433;
	and.b32  	%r31, %r28, -15728641;
	selp.b32 	%r32, %r31, %r28, %p3;
	mov.b64 	%fd79, {%r29, %r32};
	mul.rn.f64 	%fd80, %fd75, %fd79;
	neg.f64 	%fd81, %fd80;
	fma.rn.f64 	%fd82, %fd75, %fd79, %fd81;
	fma.rn.f64 	%fd83, %fd77, %fd79, %fd82;
	add.f64 	%fd4, %fd80, %fd83;
	sub.f64 	%fd84, %fd80, %fd4;
	add.f64 	%fd5, %fd83, %fd84;
	fma.rn.f64 	%fd85, %fd4, 0d3FF71547652B82FE, 0d4338000000000000;
	{
	.reg .b32 %temp; 
	mov.b64 	{%r13, %temp}, %fd85;
	}
	mov.f64 	%fd86, 0dC338000000000000;
	add.rn.f64 	%fd87, %fd85, %fd86;
	fma.rn.f64 	%fd88, %fd87, 0dBFE62E42FEFA39EF, %fd4;
	fma.rn.f64 	%fd89, %fd87, 0dBC7ABC9E3B39803F, %fd88;
	fma.rn.f64 	%fd90, %fd89, 0d3E5ADE1569CE2BDF, 0d3E928AF3FCA213EA;
	fma.rn.f64 	%fd91, %fd90, %fd89, 0d3EC71DEE62401315;
	fma.rn.f64 	%fd92, %fd91, %fd89, 0d3EFA01997C89EB71;
	fma.rn.f64 	%fd93, %fd92, %fd89, 0d3F2A01A014761F65;
	fma.rn.f64 	%fd94, %fd93, %fd89, 0d3F56C16C1852B7AF;
	fma.rn.f64 	%fd95, %fd94, %fd89, 0d3F81111111122322;
	fma.rn.f64 	%fd96, %fd95, %fd89, 0d3FA55555555502A1;
	fma.rn.f64 	%fd97, %fd96, %fd89, 0d3FC5555555555511;
	fma.rn.f64 	%fd98, %fd97, %fd89, 0d3FE000000000000B;
	fma.rn.f64 	%fd99, %fd98, %fd89, 0d3FF0000000000000;
	fma.rn.f64 	%fd100, %fd99, %fd89, 0d3FF0000000000000;
	{
	.reg .b32 %temp; 
	mov.b64 	{%r14, %temp}, %fd100;
	}
	{
	.reg .b32 %temp; 
	mov.b64 	{%temp, %r15}, %fd100;
	}
	shl.b32 	%r33, %r13, 20;
	add.s32 	%r34, %r33, %r15;
	mov.b64 	%fd108, {%r14, %r34};
	{
	.reg .b32 %temp; 
	mov.b64 	{%temp, %r35}, %fd4;
	}
	mov.b32 	%f2, %r35;
	abs.f32 	%f1, %f2;
	setp.lt.f32 	%p4, %f1, 0f4086232B;
	@%p4 bra 	$L__BB7_7;
	setp.lt.f64 	%p5, %fd4, 0d0000000000000000;
	add.f64 	%fd101, %fd4, 0d7FF0000000000000;
	selp.f64 	%fd108, 0d0000000000000000, %fd101, %p5;
	setp.geu.f32 	%p6, %f1, 0f40874800;
	@%p6 bra 	$L__BB7_7;
	shr.u32 	%r36, %r13, 31;
	add.s32 	%r37, %r13, %r36;
	shr.s32 	%r38, %r37, 1;
	shl.b32 	%r39, %r38, 20;
	add.s32 	%r40, %r15, %r39;
	mov.b64 	%fd102, {%r14, %r40};
	sub.s32 	%r41, %r13, %r38;
	shl.b32 	%r42, %r41, 20;
	add.s32 	%r43, %r42, 1072693248;
	mov.b32 	%r44, 0;
	mov.b64 	%fd103, {%r44, %r43};
	mul.f64 	%fd108, %fd103, %fd102;
$L__BB7_7:
	abs.f64 	%fd104, %fd108;
	setp.eq.f64 	%p7, %fd104, 0d7FF0000000000000;
	fma.rn.f64 	%fd105, %fd108, %fd5, %fd108;
	selp.f64 	%fd106, %fd108, %fd105, %p7;
	st.param.f64 	[func_retval0], %fd106;
	ret;

}


// ===== COMPILED SASS (sm_100) =====

	.target	sm_100

	.elftype	@"ET_EXEC"


//--------------------- .note.nv.tkinfo           --------------------------
	.section	.note.nv.tkinfo,"",@"SHT_NOTE"
	.sectionflags	@"SHF_NOTE_NV_TKINFO"
	.tkinfo
        /*0018*/ 	.word	0x00000002
        /*0030*/ 	.string	""
        /*0030*/ 	.string	"ptxas"
        /*0030*/ 	.string	"Cuda compilation tools, release 13.0, V13.0.88"
        /*0030*/ 	.string	"Build cuda_13.0.r13.0/compiler.36424714_0"
        /*0030*/ 	.string	"-arch sm_100 -m 64 "



//--------------------- .note.nv.cuinfo           --------------------------
	.section	.note.nv.cuinfo,"",@"SHT_NOTE"
	.sectionflags	@"SHF_NOTE_NV_CUINFO"
        /*0018*/ 	.short	0x0002
        /*001a*/ 	.short	0x0064
        /*001c*/ 	.short	0x0082
	.zero		2


//--------------------- .nv.info                  --------------------------
	.section	.nv.info,"",@"SHT_CUDA_INFO"
	.align	4


	//----- nvinfo : EIATTR_REGCOUNT
	.align		4
        /*0000*/ 	.byte	0x04, 0x2f
        /*0002*/ 	.short	(.L_1 - .L_0)
	.align		4
.L_0:
        /*0004*/ 	.word	index@(batch_ema_kernel)
        /*0008*/ 	.word	0x00000020


	//----- nvinfo : EIATTR_FRAME_SIZE
	.align		4
.L_1:
        /*000c*/ 	.byte	0x04, 0x11
        /*000e*/ 	.short	(.L_3 - .L_2)
	.align		4
.L_2:
        /*0010*/ 	.word	index@($__internal_4_$__cuda_sm20_div_rn_f64_full)
        /*0014*/ 	.word	0x00000000


	//----- nvinfo : EIATTR_FRAME_SIZE
	.align		4
.L_3:
        /*0018*/ 	.byte	0x04, 0x11
        /*001a*/ 	.short	(.L_5 - .L_4)
	.align		4
.L_4:
        /*001c*/ 	.word	index@(batch_ema_kernel)
        /*0020*/ 	.word	0x00000000


	//----- nvinfo : EIATTR_REGCOUNT
	.align		4
.L_5:
        /*0024*/ 	.byte	0x04, 0x2f
        /*0026*/ 	.short	(.L_7 - .L_6)
	.align		4
.L_6:
        /*0028*/ 	.word	index@(batch_ema_simple_kernel)
        /*002c*/ 	.word	0x0000001e


	//----- nvinfo : EIATTR_FRAME_SIZE
	.align		4
.L_7:
        /*0030*/ 	.byte	0x04, 0x11
        /*0032*/ 	.short	(.L_9 - .L_8)
	.align		4
.L_8:
        /*0034*/ 	.word	index@($__internal_3_$__cuda_sm20_div_rn_f64_full)
        /*0038*/ 	.word	0x00000000


	//----- nvinfo : EIATTR_FRAME_SIZE
	.align		4
.L_9:
        /*003c*/ 	.byte	0x04, 0x11
        /*003e*/ 	.short	(.L_11 - .L_10)
	.align		4
.L_10:
        /*0040*/ 	.word	index@(batch_ema_simple_kernel)
        /*0044*/ 	.word	0x00000000


	//----- nvinfo : EIATTR_REGCOUNT
	.align		4
.L_11:
        /*0048*/ 	.byte	0x04, 0x2f
        /*004a*/ 	.short	(.L_13 - .L_12)
	.align		4
.L_12:
        /*004c*/ 	.word	index@(batch_wma_kernel)
        /*0050*/ 	.word	0x00000020


	//----- nvinfo : EIATTR_FRAME_SIZE
	.align		4
.L_13:
        /*0054*/ 	.byte	0x04, 0x11
        /*0056*/ 	.short	(.L_15 - .L_14)
	.align		4
.L_14:
        /*0058*/ 	.word	index@($__internal_2_$__cuda_sm20_div_rn_f64_full)
        /*005c*/ 	.word	0x00000000


	//----- nvinfo : EIATTR_FRAME_SIZE
	.align		4
.L_15:
        /*0060*/ 	.byte	0x04, 0x11
        /*0062*/ 	.short	(.L_17 - .L_16)
	.align		4
.L_16:
        /*0064*/ 	.word	index@(batch_wma_kernel)
        /*0068*/ 	.word	0x00000000


	//----- nvinfo : EIATTR_REGCOUNT
	.align		4
.L_17:
        /*006c*/ 	.byte	0x04, 0x2f
        /*006e*/ 	.short	(.L_19 - .L_18)
	.align		4
.L_18:
        /*0070*/ 	.word	index@(batch_kama_noise_kernel)
        /*0074*/ 	.word	0x00000010


	//----- nvinfo : EIATTR_FRAME_SIZE
	.align		4
.L_19:
        /*0078*/ 	.byte	0x04, 0x11
        /*007a*/ 	.short	(.L_21 - .L_20)
	.align		4
.L_20:
        /*007c*/ 	.word	index@(batch_kama_noise_kernel)
        /*0080*/ 	.word	0x00000000


	//----- nvinfo : EIATTR_REGCOUNT
	.align		4
.L_21:
        /*0084*/ 	.byte	0x04, 0x2f
        /*0086*/ 	.short	(.L_23 - .L_22)
	.align		4
.L_22:
        /*0088*/ 	.word	index@(batch_kama_smooth_kernel)
        /*008c*/ 	.word	0x00000020


	//----- nvinfo : EIATTR_FRAME_SIZE
	.align		4
.L_23:
        /*0090*/ 	.byte	0x04, 0x11
        /*0092*/ 	.short	(.L_25 - .L_24)
	.align		4
.L_24:
        /*0094*/ 	.word	index@($batch_kama_smooth_kernel$__internal_accurate_pow)
        /*0098*/ 	.word	0x00000000


	//----- nvinfo : EIATTR_FRAME_SIZE
	.align		4
.L_25:
        /*009c*/ 	.byte	0x04, 0x11
        /*009e*/ 	.short	(.L_27 - .L_26)
	.align		4
.L_26:
        /*00a0*/ 	.word	index@($__internal_1_$__cuda_sm20_div_rn_f64_full)
        /*00a4*/ 	.word	0x00000000


	//----- nvinfo : EIATTR_FRAME_SIZE
	.align		4
.L_27:
        /*00a8*/ 	.byte	0x04, 0x11
        /*00aa*/ 	.short	(.L_29 - .L_28)
	.align		4
.L_28:
        /*00ac*/ 	.word	index@(batch_kama_smooth_kernel)
        /*00b0*/ 	.word	0x00000000


	//----- nvinfo : EIATTR_REGCOUNT
	.align		4
.L_29:
        /*00b4*/ 	.byte	0x04, 0x2f
        /*00b6*/ 	.short	(.L_31 - .L_30)
	.align		4
.L_30:
        /*00b8*/ 	.word	index@(batch_lsma_kernel)
        /*00bc*/ 	.word	0x00000027


	//----- nvinfo : EIATTR_FRAME_SIZE
	.align		4
.L_31:
        /*00c0*/ 	.byte	0x04, 0x11
        /*00c2*/ 	.short	(.L_33 - .L_32)
	.align		4
.L_32:
        /*00c4*/ 	.word	index@($__internal_0_$__cuda_sm20_div_rn_f64_full)
        /*00c8*/ 	.word	0x00000000


	//----- nvinfo : EIATTR_FRAME_SIZE
	.align		4
.L_33:
        /*00cc*/ 	.byte	0x04, 0x11
        /*00ce*/ 	.short	(.L_35 - .L_34)
	.align		4
.L_34:
        /*00d0*/ 	.word	index@(batch_lsma_kernel)
        /*00d4*/ 	.word	0x00000000


	//----- nvinfo : EIATTR_REGCOUNT
	.align		4
.L_35:
        /*00d8*/ 	.byte	0x04, 0x2f
        /*00da*/ 	.short	(.L_37 - .L_36)
	.align		4
.L_36:
        /*00dc*/ 	.word	index@(batch_linear_combine_kernel)
        /*00e0*/ 	.word	0x00000018


	//----- nvinfo : EIATTR_FRAME_SIZE
	.align		4
.L_37:
        /*00e4*/ 	.byte	0x04, 0x11
        /*00e6*/ 	.short	(.L_39 - .L_38)
	.align		4
.L_38:
        /*00e8*/ 	.word	index@(batch_linear_combine_kernel)
        /*00ec*/ 	.word	0x00000000


	//----- nvinfo : EIATTR_MIN_STACK_SIZE
	.align		4
.L_39:
        /*00f0*/ 	.byte	0x04, 0x12
        /*00f2*/ 	.short	(.L_41 - .L_40)
	.align		4
.L_40:
        /*00f4*/ 	.word	index@(batch_linear_combine_kernel)
        /*00f8*/ 	.word	0x00000000


	//----- nvinfo : EIATTR_MIN_STACK_SIZE
	.align		4
.L_41:
        /*00fc*/ 	.byte	0x04, 0x12
        /*00fe*/ 	.short	(.L_43 - .L_42)
	.align		4
.L_42:
        /*0100*/ 	.word	index@(batch_lsma_kernel)
        /*0104*/ 	.word	0x00000000


	//----- nvinfo : EIATTR_MIN_STACK_SIZE
	.align		4
.L_43:
        /*0108*/ 	.byte	0x04, 0x12
        /*010a*/ 	.short	(.L_45 - .L_44)
	.align		4
.L_44:
        /*010c*/ 	.word	index@(batch_kama_smooth_kernel)
        /*0110*/ 	.word	0x00000000


	//----- nvinfo : EIATTR_MIN_STACK_SIZE
	.align		4
.L_45:
        /*0114*/ 	.byte	0x04, 0x12
        /*0116*/ 	.short	(.L_47 - .L_46)
	.align		4
.L_46:
        /*0118*/ 	.word	index@(batch_kama_noise_kernel)
        /*011c*/ 	.word	0x00000000


	//----- nvinfo : EIATTR_MIN_STACK_SIZE
	.align		4
.L_47:
        /*0120*/ 	.byte	0x04, 0x12
        /*0122*/ 	.short	(.L_49 - .L_48)
	.align		4
.L_48:
        /*0124*/ 	.word	index@(batch_wma_kernel)
        /*0128*/ 	.word	0x00000000


	//----- nvinfo : EIATTR_MIN_STACK_SIZE
	.align		4
.L_49:
        /*012c*/ 	.byte	0x04, 0x12
        /*012e*/ 	.short	(.L_51 - .L_50)
	.align		4
.L_50:
        /*0130*/ 	.word	index@(batch_ema_simple_kernel)
        /*0134*/ 	.word	0x00000000


	//----- nvinfo : EIATTR_MIN_STACK_SIZE
	.align		4
.L_51:
        /*0138*/ 	.byte	0x04, 0x12
        /*013a*/ 	.short	(.L_53 - .L_52)
	.align		4
.L_52:
        /*013c*/ 	.word	index@(batch_ema_kernel)
        /*0140*/ 	.word	0x00000000
.L_53:


//--------------------- .nv.compat                --------------------------
	.section	.nv.compat,"",@"SHT_CUDA_COMPAT_INFO"
	.align	4
        /*0000*/ 	.byte	0x02, 0x09, 0x00, 0x00, 0x02, 0x02, 0x01, 0x00, 0x02, 0x05, 0x05, 0x00, 0x03, 0x07, 0x01, 0x01
        /*0010*/ 	.byte	0x02, 0x03, 0x00, 0x00, 0x02, 0x06, 0x01, 0x00, 0x04, 0x0b, 0x08, 0x00, 0x01, 0x00, 0x00, 0x00
        /*0020*/ 	.byte	0x00, 0x00, 0x00, 0x00


//--------------------- .nv.info.batch_linear_combine_kernel --------------------------
	.section	.nv.info.batch_linear_combine_kernel,"",@"SHT_CUDA_INFO"
	.sectionflags	@""
	.align	4


	//----- nvinfo : EIATTR_CUDA_API_VERSION
	.align		4
        /*0000*/ 	.byte	0x04, 0x37
        /*0002*/ 	.short	(.L_55 - .L_54)
.L_54:
        /*0004*/ 	.word	0x00000082


	//----- nvinfo : EIATTR_KPARAM_INFO
	.align		4
.L_55:
        /*0008*/ 	.byte	0x04, 0x17
        /*000a*/ 	.short	(.L_57 - .L_56)
.L_56:
        /*000c*/ 	.word	0x00000000
        /*0010*/ 	.short	0x0007
        /*0012*/ 	.short	0x0038
        /*0014*/ 	.byte	0x00, 0xf0, 0x11, 0x00


	//----- nvinfo : EIATTR_KPARAM_INFO
	.align		4
.L_57:
        /*0018*/ 	.byte	0x04, 0x17
        /*001a*/ 	.short	(.L_59 - .L_58)
.L_58:
        /*001c*/ 	.word	0x00000000
        /*0020*/ 	.short	0x0006
        /*0022*/ 	.short	0x0030
        /*0024*/ 	.byte	0x00, 0xf0, 0x21, 0x00


	//----- nvinfo : EIATTR_KPARAM_INFO
	.align		4
.L_59:
        /*0028*/ 	.byte	0x04, 0x17
        /*002a*/ 	.short	(.L_61 - .L_60)
.L_60:
        /*002c*/ 	.word	0x00000000
        /*0030*/ 	.short	0x0005
        /*0032*/ 	.short	0x0028
        /*0034*/ 	.byte	0x00, 0xf0, 0x21, 0x00


	//----- nvinfo : EIATTR_KPARAM_INFO
	.align		4
.L_61:
        /*0038*/ 	.byte	0x04, 0x17
        /*003a*/ 	.short	(.L_63 - .L_62)
.L_62:
        /*003c*/ 	.word	0x00000000
        /*0040*/ 	.short	0x0004
        /*0042*/ 	.short	0x0020
        /*0044*/ 	.byte	0x00, 0xf5, 0x21, 0x00


	//----- nvinfo : EIATTR_KPARAM_INFO
	.align		4
.L_63:
        /*0048*/ 	.byte	0x04, 0x17
        /*004a*/ 	.short	(.L_65 - .L_64)
.L_64:
        /*004c*/ 	.word	0x00000000
        /*0050*/ 	.short	0x0003
        /*0052*/ 	.short	0x0018
        /*0054*/ 	.byte	0x00, 0xf5, 0x21, 0x00


	//----- nvinfo : EIATTR_KPARAM_INFO
	.align		4
.L_65:
        /*0058*/ 	.byte	0x04, 0x17
        /*005a*/ 	.short	(.L_67 - .L_66)
.L_66:
        /*005c*/ 	.word	0x00000000
        /*0060*/ 	.short	0x0002
        /*0062*/ 	.short	0x0010
        /*0064*/ 	.byte	0x00, 0xf5, 0x21, 0x00


	//----- nvinfo : EIATTR_KPARAM_INFO
	.align		4
.L_67:
        /*0068*/ 	.byte	0x04, 0x17
        /*006a*/ 	.short	(.L_69 - .L_68)
.L_68:
        /*006c*/ 	.word	0x00000000
        /*0070*/ 	.short	0x0001
        /*0072*/ 	.short	0x0008
        /*0074*/ 	.byte	0x00, 0xf5, 0x21, 0x00


	//----- nvinfo : EIATTR_KPARAM_INFO
	.align		4
.L_69:
        /*0078*/ 	.byte	0x04, 0x17
        /*007a*/ 	.short	(.L_71 - .L_70)
.L_70:
        /*007c*/ 	.word	0x00000000
        /*0080*/ 	.short	0x0000
        /*0082*/ 	.short	0x0000
        /*0084*/ 	.byte	0x00, 0xf5, 0x21, 0x00


	//----- nvinfo : EIATTR_SPARSE_MMA_MASK
	.align		4
.L_71:
        /*0088*/ 	.byte	0x03, 0x50
        /*008a*/ 	.short	0x0000


	//----- nvinfo : EIATTR_MAXREG_COUNT
	.align		4
        /*008c*/ 	.byte	0x03, 0x1b
        /*008e*/ 	.short	0x00ff


	//----- nvinfo : EIATTR_MERCURY_ISA_VERSION
	.align		4
        /*0090*/ 	.byte	0x03, 0x5f
        /*0092*/ 	.short	0x0101


	//----- nvinfo : EIATTR_VRC_CTA_INIT_COUNT
	.align		4
        /*0094*/ 	.byte	0x02, 0x4a
	.zero		1
	.zero		1


	//----- nvinfo : EIATTR_EXIT_INSTR_OFFSETS
	.align		4
        /*0098*/ 	.byte	0x04, 0x1c
        /*009a*/ 	.short	(.L_73 - .L_72)


	//   ....[0]....
.L_72:
        /*009c*/ 	.word	0x00000040


	//   ....[1]....
        /*00a0*/ 	.word	0x000000d0


	//   ....[2]....
        /*00a4*/ 	.word	0x00000280


	//----- nvinfo : EIATTR_CRS_STACK_SIZE
	.align		4
.L_73:
        /*00a8*/ 	.byte	0x04, 0x1e
        /*00aa*/ 	.short	(.L_75 - .L_74)
.L_74:
        /*00ac*/ 	.word	0x00000000


	//----- nvinfo : EIATTR_CBANK_PARAM_SIZE
	.align		4
.L_75:
        /*00b0*/ 	.byte	0x03, 0x19
        /*00b2*/ 	.short	0x003c


	//----- nvinfo : EIATTR_PARAM_CBANK
	.align		4
        /*00b4*/ 	.byte	0x04, 0x0a
        /*00b6*/ 	.short	(.L_77 - .L_76)
	.align		4
.L_76:
        /*00b8*/ 	.word	index@(.nv.constant0.batch_linear_combine_kernel)
        /*00bc*/ 	.short	0x0380
        /*00be*/ 	.short	0x003c


	//----- nvinfo : EIATTR_SW_WAR
	.align		4
.L_77:
        /*00c0*/ 	.byte	0x04, 0x36
        /*00c2*/ 	.short	(.L_79 - .L_78)
.L_78:
        /*00c4*/ 	.word	0x00000008
.L_79:


//--------------------- .nv.info.batch_lsma_kernel --------------------------
	.section	.nv.info.batch_lsma_kernel,"",@"SHT_CUDA_INFO"
	.sectionflags	@""
	.align	4


	//----- nvinfo : EIATTR_CUDA_API_VERSION
	.align		4
        /*0000*/ 	.byte	0x04, 0x37
        /*0002*/ 	.short	(.L_81 - .L_80)
.L_80:
        /*0004*/ 	.word	0x00000082


	//----- nvinfo : EIATTR_KPARAM_INFO
	.align		4
.L_81:
        /*0008*/ 	.byte	0x04, 0x17
        /*000a*/ 	.short	(.L_83 - .L_82)
.L_82:
        /*000c*/ 	.word	0x00000000
        /*0010*/ 	.short	0x0005
        /*0012*/ 	.short	0x0024
        /*0014*/ 	.byte	0x00, 0xf0, 0x11, 0x00


	//----- nvinfo : EIATTR_KPARAM_INFO
	.align		4
.L_83:
        /*0018*/ 	.byte	0x04, 0x17
        /*001a*/ 	.short	(.L_85 - .L_84)
.L_84:
        /*001c*/ 	.word	0x00000000
        /*0020*/ 	.short	0x0004
        /*0022*/ 	.short	0x0020
        /*0024*/ 	.byte	0x00, 0xf0, 0x11, 0x00


	//----- nvinfo : EIATTR_KPARAM_INFO
	.align		4
.L_85:
        /*0028*/ 	.byte	0x04, 0x17
        /*002a*/ 	.short	(.L_87 - .L_86)
.L_86:
        /*002c*/ 	.word	0x00000000
        /*0030*/ 	.short	0x0003
        /*0032*/ 	.short	0x0018
        /*0034*/ 	.byte	0x00, 0xf5, 0x21, 0x00


	//----- nvinfo : EIATTR_KPARAM_INFO
	.align		4
.L_87:
        /*0038*/ 	.byte	0x04, 0x17
        /*003a*/ 	.short	(.L_89 - .L_88)
.L_88:
        /*003c*/ 	.word	0x00000000
        /*0040*/ 	.short	0x0002
        /*0042*/ 	.short	0x0010
        /*0044*/ 	.byte	0x00, 0xf5, 0x21, 0x00


	//----- nvinfo : EIATTR_KPARAM_INFO
	.align		4
.L_89:
        /*0048*/ 	.byte	0x04, 0x17
        /*004a*/ 	.short	(.L_91 - .L_90)
.L_90:
        /*004c*/ 	.word	0x00000000
        /*0050*/ 	.short	0x0001
        /*0052*/ 	.short	0x0008
        /*0054*/ 	.byte	0x00, 0xf5, 0x21, 0x00


	//----- nvinfo : EIATTR_KPARAM_INFO
	.align		4
.L_91:
        /*0058*/ 	.byte	0x04, 0x17
        /*005a*/ 	.short	(.L_93 - .L_92)
.L_92:
        /*005c*/ 	.word	0x00000000
        /*0060*/ 	.short	0x0000
        /*0062*/ 	.short	0x0000
        /*0064*/ 	.byte	0x00, 0xf5, 0x21, 0x00


	//----- nvinfo : EIATTR_SPARSE_MMA_MASK
	.align		4
.L_93:
        /*0068*/ 	.byte	0x03, 0x50
        /*006a*/ 	.short	0x0000


	//----- nvinfo : EIATTR_MAXREG_COUNT
	.align		4
        /*006c*/ 	.byte	0x03, 0x1b
        /*006e*/ 	.short	0x00ff


	//----- nvinfo : EIATTR_MERCURY_ISA_VERSION
	.align		4
        /*0070*/ 	.byte	0x03, 0x5f
        /*0072*/ 	.short	0x0101


	//----- nvinfo : EIATTR_VRC_CTA_INIT_COUNT
	.align		4
        /*0074*/ 	.byte	0x02, 0x4a
	.zero		1
	.zero		1


	//----- nvinfo : EIATTR_EXIT_INSTR_OFFSETS
	.align		4
        /*0078*/ 	.byte	0x04, 0x1c
        /*007a*/ 	.short	(.L_95 - .L_94)


	//   ....[0]....
.L_94:
        /*007c*/ 	.word	0x00000040


	//   ....[1]....
        /*0080*/ 	.word	0x000002f0


	//   ....[2]....
        /*0084*/ 	.word	0x00000910


	//   ....[3]....
        /*0088*/ 	.word	0x00000d10


	//----- nvinfo : EIATTR_CRS_STACK_SIZE
	.align		4
.L_95:
        /*008c*/ 	.byte	0x04, 0x1e
        /*008e*/ 	.short	(.L_97 - .L_96)
.L_96:
        /*0090*/ 	.word	0x00000000


	//----- nvinfo : EIATTR_CBANK_PARAM_SIZE
	.align		4
.L_97:
        /*0094*/ 	.byte	0x03, 0x19
        /*0096*/ 	.short	0x0028


	//----- nvinfo : EIATTR_PARAM_CBANK
	.align		4
        /*0098*/ 	.byte	0x04, 0x0a
        /*009a*/ 	.short	(.L_99 - .L_98)
	.align		4
.L_98:
        /*009c*/ 	.word	index@(.nv.constant0.batch_lsma_kernel)
        /*00a0*/ 	.short	0x0380
        /*00a2*/ 	.short	0x0028


	//----- nvinfo : EIATTR_SW_WAR
	.align		4
.L_99:
        /*00a4*/ 	.byte	0x04, 0x36
        /*00a6*/ 	.short	(.L_101 - .L_100)
.L_100:
        /*00a8*/ 	.word	0x00000008
.L_101:


//--------------------- .nv.info.batch_kama_smooth_kernel --------------------------
	.section	.nv.info.batch_kama_smooth_kernel,"",@"SHT_CUDA_INFO"
	.sectionflags	@""
	.align	4


	//----- nvinfo : EIATTR_CUDA_API_VERSION
	.align		4
        /*0000*/ 	.byte	0x04, 0x37
        /*0002*/ 	.short	(.L_103 - .L_102)
.L_102:
        /*0004*/ 	.word	0x00000082


	//----- nvinfo : EIATTR_KPARAM_INFO
	.align		4
.L_103:
        /*0008*/ 	.byte	0x04, 0x17
        /*000a*/ 	.short	(.L_105 - .L_104)
.L_104:
        /*000c*/ 	.word	0x00000000
        /*0010*/ 	.short	0x0006
        /*0012*/ 	.short	0x002c
        /*0014*/ 	.byte	0x00, 0xf0, 0x11, 0x00


	//----- nvinfo : EIATTR_KPARAM_INFO
	.align		4
.L_105:
        /*0018*/ 	.byte	0x04, 0x17
        /*001a*/ 	.short	(.L_107 - .L_106)
.L_106:
        /*001c*/ 	.word	0x00000000
        /*0020*/ 	.short	0x0005
        /*0022*/ 	.short	0x0028
        /*0024*/ 	.byte	0x00, 0xf0, 0x11, 0x00


	//----- nvinfo : EIATTR_KPARAM_INFO
	.align		4
.L_107:
        /*0028*/ 	.byte	0x04, 0x17
        /*002a*/ 	.short	(.L_109 - .L_108)
.L_108:
        /*002c*/ 	.word	0x00000000
        /*0030*/ 	.short	0x0004
        /*0032*/ 	.short	0x0020
        /*0034*/ 	.byte	0x00, 0xf5, 0x21, 0x00


	//----- nvinfo : EIATTR_KPARAM_INFO
	.align		4
.L_109:
        /*0038*/ 	.byte	0x04, 0x17
        /*003a*/ 	.short	(.L_111 - .L_110)
.L_110:
        /*003c*/ 	.word	0x00000000
        /*0040*/ 	.short	0x0003
        /*0042*/ 	.short	0x0018
        /*0044*/ 	.byte	0x00, 0xf5, 0x21, 0x00


	//----- nvinfo : EIATTR_KPARAM_INFO
	.align		4
.L_111:
        /*0048*/ 	.byte	0x04, 0x17
        /*004a*/ 	.short	(.L_113 - .L_112)
.L_112:
        /*004c*/ 	.word	0x00000000
        /*0050*/ 	.short	0x0002
        /*0052*/ 	.short	0x0010
        /*0054*/ 	.byte	0x00, 0xf5, 0x21, 0x00


	//----- nvinfo : EIATTR_KPARAM_INFO
	.align		4
.L_113:
        /*0058*/ 	.byte	0x04, 0x17
        /*005a*/ 	.short	(.L_115 - .L_114)
.L_114:
        /*005c*/ 	.word	0x00000000
        /*0060*/ 	.short	0x0001
        /*0062*/ 	.short	0x0008
        /*0064*/ 	.byte	0x00, 0xf5, 0x21, 0x00


	//----- nvinfo : EIATTR_KPARAM_INFO
	.align		4
.L_115:
        /*0068*/ 	.byte	0x04, 0x17
        /*006a*/ 	.short	(.L_117 - .L_116)
.L_116:
        /*006c*/ 	.word	0x00000000
        /*0070*/ 	.short	0x0000
        /*0072*/ 	.short	0x0000
        /*0074*/ 	.byte	0x00, 0xf5, 0x21, 0x00


	//----- nvinfo : EIATTR_SPARSE_MMA_MASK
	.align		4
.L_117:
        /*0078*/ 	.byte	0x03, 0x50
        /*007a*/ 	.short	0x0000


	//----- nvinfo : EIATTR_MAXREG_COUNT
	.align		4
        /*007c*/ 	.byte	0x03, 0x1b
        /*007e*/ 	.short	0x00ff


	//----- nvinfo : EIATTR_MERCURY_ISA_VERSION
	.align		4
        /*0080*/ 	.byte	0x03, 0x5f
        /*0082*/ 	.short	0x0101


	//----- nvinfo : EIATTR_VRC_CTA_INIT_COUNT
	.align		4
        /*0084*/ 	.byte	0x02, 0x4a
	.zero		1
	.zero		1


	//----- nvinfo : EIATTR_EXIT_INSTR_OFFSETS
	.align		4
        /*0088*/ 	.byte	0x04, 0x1c
        /*008a*/ 	.short	(.L_119 - .L_118)


	//   ....[0]....
.L_118:
        /*008c*/ 	.word	0x00000040


	//   ....[1]....
        /*0090*/ 	.word	0x000000c0


	//   ....[2]....
        /*0094*/ 	.word	0x000001f0


	//   ....[3]....
        /*0098*/ 	.word	0x00000df0


	//   ....[4]....
        /*009c*/ 	.word	0x000013a0


	//   ....[5]....
        /*00a0*/ 	.word	0x00001490


	//----- nvinfo : EIATTR_CRS_STACK_SIZE
	.align		4
.L_119:
        /*00a4*/ 	.byte	0x04, 0x1e
        /*00a6*/ 	.short	(.L_121 - .L_120)
.L_120:
        /*00a8*/ 	.word	0x00000000


	//----- nvinfo : EIATTR_CBANK_PARAM_SIZE
	.align		4
.L_121:
        /*00ac*/ 	.byte	0x03, 0x19
        /*00ae*/ 	.short	0x0030


	//----- nvinfo : EIATTR_PARAM_CBANK
	.align		4
        /*00b0*/ 	.byte	0x04, 0x0a
        /*00b2*/ 	.short	(.L_123 - .L_122)
	.align		4
.L_122:
        /*00b4*/ 	.word	index@(.nv.constant0.batch_kama_smooth_kernel)
        /*00b8*/ 	.short	0x0380
        /*00ba*/ 	.short	0x0030


	//----- nvinfo : EIATTR_SW_WAR
	.align		4
.L_123:
        /*00bc*/ 	.byte	0x04, 0x36
        /*00be*/ 	.short	(.L_125 - .L_124)
.L_124:
        /*00c0*/ 	.word	0x00000008
.L_125:


//--------------------- .nv.info.batch_kama_noise_kernel --------------------------
	.section	.nv.info.batch_kama_noise_kernel,"",@"SHT_CUDA_INFO"
	.sectionflags	@""
	.align	4


	//----- nvinfo : EIATTR_CUDA_API_VERSION
	.align		4
        /*0000*/ 	.byte	0x04, 0x37
        /*0002*/ 	.short	(.L_127 - .L_126)
.L_126:
        /*0004*/ 	.word	0x00000082


	//----- nvinfo : EIATTR_KPARAM_INFO
	.align		4
.L_127:
        /*0008*/ 	.byte	0x04, 0x17
        /*000a*/ 	.short	(.L_129 - .L_128)
.L_128:
        /*000c*/ 	.word	0x00000000
        /*0010*/ 	.short	0x0005
        /*0012*/ 	.short	0x0024
        /*0014*/ 	.byte	0x00, 0xf0, 0x11, 0x00


	//----- nvinfo : EIATTR_KPARAM_INFO
	.align		4
.L_129:
        /*0018*/ 	.byte	0x04, 0x17
        /*001a*/ 	.short	(.L_131 - .L_130)
.L_130:
        /*001c*/ 	.word	0x00000000
        /*0020*/ 	.short	0x0004
        /*0022*/ 	.short	0x0020
        /*0024*/ 	.byte	0x00, 0xf0, 0x11, 0x00


	//----- nvinfo : EIATTR_KPARAM_INFO
	.align		4
.L_131:
        /*0028*/ 	.byte	0x04, 0x17
        /*002a*/ 	.short	(.L_133 - .L_132)
.L_132:
        /*002c*/ 	.word	0x00000000
        /*0030*/ 	.short	0x0003
        /*0032*/ 	.short	0x0018
        /*0034*/ 	.byte	0x00, 0xf5, 0x21, 0x00


	//----- nvinfo : EIATTR_KPARAM_INFO
	.align		4
.L_133:
        /*0038*/ 	.byte	0x04, 0x17
        /*003a*/ 	.short	(.L_135 - .L_134)
.L_134:
        /*003c*/ 	.word	0x00000000
        /*0040*/ 	.short	0x0002
        /*0042*/ 	.short	0x0010
        /*0044*/ 	.byte	0x00, 0xf5, 0x21, 0x00


	//----- nvinfo : EIATTR_KPARAM_INFO
	.align		4
.L_135:
        /*0048*/ 	.byte	0x04, 0x17
        /*004a*/ 	.short	(.L_137 - .L_136)
.L_136:
        /*004c*/ 	.word	0x00000000
        /*0050*/ 	.short	0x0001
        /*0052*/ 	.short	0x0008
        /*0054*/ 	.byte	0x00, 0xf5, 0x21, 0x00


	//----- nvinfo : EIATTR_KPARAM_INFO
	.align		4
.L_137:
        /*0058*/ 	.byte	0x04, 0x17
        /*005a*/ 	.short	(.L_139 - .L_138)
.L_138:
        /*005c*/ 	.word	0x00000000
        /*0060*/ 	.short	0x0000
        /*0062*/ 	.short	0x0000
        /*0064*/ 	.byte	0x00, 0xf5, 0x21, 0x00


	//----- nvinfo : EIATTR_SPARSE_MMA_MASK
	.align		4
.L_139:
        /*0068*/ 	.byte	0x03, 0x50
        /*006a*/ 	.short	0x0000


	//----- nvinfo : EIATTR_MAXREG_COUNT
	.align		4
        /*006c*/ 	.byte	0x03, 0x1b
        /*006e*/ 	.short	0x00ff


	//----- nvinfo : EIATTR_MERCURY_ISA_VERSION
	.align		4
        /*0070*/ 	.byte	0x03, 0x5f
        /*0072*/ 	.short	0x0101


	//----- nvinfo : EIATTR_VRC_CTA_INIT_COUNT
	.align		4
        /*0074*/ 	.byte	0x02, 0x4a
	.zero		1
	.zero		1


	//----- nvinfo : EIATTR_EXIT_INSTR_OFFSETS
	.align		4
        /*0078*/ 	.byte	0x04, 0x1c
        /*007a*/ 	.short	(.L_141 - .L_140)


	//   ....[0]....
.L_140:
        /*007c*/ 	.word	0x00000040


	//   ....[1]....
        /*0080*/ 	.word	0x000000d0


	//   ....[2]....
        /*0084*/ 	.word	0x00000230


	//   ....[3]....
        /*0088*/ 	.word	0x00000480


	//----- nvinfo : EIATTR_CRS_STACK_SIZE
	.align		4
.L_141:
        /*008c*/ 	.byte	0x04, 0x1e
        /*008e*/ 	.short	(.L_143 - .L_142)
.L_142:
        /*0090*/ 	.word	0x00000000


	//----- nvinfo : EIATTR_CBANK_PARAM_SIZE
	.align		4
.L_143:
        /*0094*/ 	.byte	0x03, 0x19
        /*0096*/ 	.short	0x0028


	//----- nvinfo : EIATTR_PARAM_CBANK
	.align		4
        /*0098*/ 	.byte	0x04, 0x0a
        /*009a*/ 	.short	(.L_145 - .L_144)
	.align		4
.L_144:
        /*009c*/ 	.word	index@(.nv.constant0.batch_kama_noise_kernel)
        /*00a0*/ 	.short	0x0380
        /*00a2*/ 	.short	0x0028


	//----- nvinfo : EIATTR_SW_WAR
	.align		4
.L_145:
        /*00a4*/ 	.byte	0x04, 0x36
        /*00a6*/ 	.short	(.L_147 - .L_146)
.L_146:
        /*00a8*/ 	.word	0x00000008
.L_147:


//--------------------- .nv.info.batch_wma_kernel --------------------------
	.section	.nv.info.batch_wma_kernel,"",@"SHT_CUDA_INFO"
	.sectionflags	@""
	.align	4


	//----- nvinfo : EIATTR_CUDA_API_VERSION
	.align		4
        /*0000*/ 	.byte	0x04, 0x37
        /*0002*/ 	.short	(.L_149 - .L_148)
.L_148:
        /*0004*/ 	.word	0x00000082


	//----- nvinfo : EIATTR_KPARAM_INFO
	.align		4
.L_149:
        /*0008*/ 	.byte	0x04, 0x17
        /*000a*/ 	.short	(.L_151 - .L_150)
.L_150:
        /*000c*/ 	.word	0x00000000
        /*0010*/ 	.short	0x0005
        /*0012*/ 	.short	0x0024
        /*0014*/ 	.byte	0x00, 0xf0, 0x11, 0x00


	//----- nvinfo : EIATTR_KPARAM_INFO
	.align		4
.L_151:
        /*0018*/ 	.byte	0x04, 0x17
        /*001a*/ 	.short	(.L_153 - .L_152)
.L_152:
        /*001c*/ 	.word	0x00000000
        /*0020*/ 	.short	0x0004
        /*0022*/ 	.short	0x0020
        /*0024*/ 	.byte	0x00, 0xf0, 0x11, 0x00


	//----- nvinfo : EIATTR_KPARAM_INFO
	.align		4
.L_153:
        /*0028*/ 	.byte	0x04, 0x17
        /*002a*/ 	.short	(.L_155 - .L_154)
.L_154:
        /*002c*/ 	.word	0x00000000
        /*0030*/ 	.short	0x0003
        /*0032*/ 	.short	0x0018
        /*0034*/ 	.byte	0x00, 0xf5, 0x21, 0x00


	//----- nvinfo : EIATTR_KPARAM_INFO
	.align		4
.L_155:
        /*0038*/ 	.byte	0x04, 0x17
        /*003a*/ 	.short	(.L_157 - .L_156)
.L_156:
        /*003c*/ 	.word	0x00000000
        /*0040*/ 	.short	0x0002
        /*0042*/ 	.short	0x0010
        /*0044*/ 	.byte	0x00, 0xf5, 0x21, 0x00


	//----- nvinfo : EIATTR_KPARAM_INFO
	.align		4
.L_157:
        /*0048*/ 	.byte	0x04, 0x17
        /*004a*/ 	.short	(.L_159 - .L_158)
.L_158:
        /*004c*/ 	.word	0x00000000
        /*0050*/ 	.short	0x0001
        /*0052*/ 	.short	0x0008
        /*0054*/ 	.byte	0x00, 0xf5, 0x21, 0x00


	//----- nvinfo : EIATTR_KPARAM_INFO
	.align		4
.L_159:
        /*0058*/ 	.byte	0x04, 0x17
        /*005a*/ 	.short	(.L_161 - .L_160)
.L_160:
        /*005c*/ 	.word	0x00000000
        /*0060*/ 	.short	0x0000
        /*0062*/ 	.short	0x0000
        /*0064*/ 	.byte	0x00, 0xf5, 0x21, 0x00


	//----- nvinfo : EIATTR_SPARSE_MMA_MASK
	.align		4
.L_161:
        /*0068*/ 	.byte	0x03, 0x50
        /*006a*/ 	.short	0x0000


	//----- nvinfo : EIATTR_MAXREG_COUNT
	.align		4
        /*006c*/ 	.byte	0x03, 0x1b
        /*006e*/ 	.short	0x00ff


	//----- nvinfo : EIATTR_MERCURY_ISA_VERSION
	.align		4
        /*0070*/ 	.byte	0x03, 0x5f
        /*0072*/ 	.short	0x0101


	//----- nvinfo : EIATTR_VRC_CTA_INIT_COUNT
	.align		4
        /*0074*/ 	.byte	0x02, 0x4a
	.zero		1
	.zero		1


	//----- nvinfo : EIATTR_EXIT_INSTR_OFFSETS
	.align		4
        /*0078*/ 	.byte	0x04, 0x1c
        /*007a*/ 	.short	(.L_163 - .L_162)


	//   ....[0]....
.L_162:
        /*007c*/ 	.word	0x00000040


	//   ....[1]....
        /*0080*/ 	.word	0x00000150


	//   ....[2]....
        /*0084*/ 	.word	0x00000350


	//   ....[3]....
        /*0088*/ 	.word	0x000011e0


	//----- nvinfo : EIATTR_CRS_STACK_SIZE
	.align		4
.L_163:
        /*008c*/ 	.byte	0x04, 0x1e
        /*008e*/ 	.short	(.L_165 - .L_164)
.L_164:
        /*0090*/ 	.word	0x00000000


	//----- nvinfo : EIATTR_CBANK_PARAM_SIZE
	.align		4
.L_165:
        /*0094*/ 	.byte	0x03, 0x19
        /*0096*/ 	.short	0x0028


	//----- nvinfo : EIATTR_PARAM_CBANK
	.align		4
        /*0098*/ 	.byte	0x04, 0x0a
        /*009a*/ 	.short	(.L_167 - .L_166)
	.align		4
.L_166:
        /*009c*/ 	.word	index@(.nv.constant0.batch_wma_kernel)
        /*00a0*/ 	.short	0x0380
        /*00a2*/ 	.short	0x0028


	//----- nvinfo : EIATTR_SW_WAR
	.align		4
.L_167:
        /*00a4*/ 	.byte	0x04, 0x36
        /*00a6*/ 	.short	(.L_169 - .L_168)
.L_168:
        /*00a8*/ 	.word	0x00000008
.L_169:


//--------------------- .nv.info.batch_ema_simple_kernel --------------------------
	.section	.nv.info.batch_ema_simple_kernel,"",@"SHT_CUDA_INFO"
	.sectionflags	@""
	.align	4


	//----- nvinfo : EIATTR_CUDA_API_VERSION
	.align		4
        /*0000*/ 	.byte	0x04, 0x37
        /*0002*/ 	.short	(.L_171 - .L_170)
.L_170:
        /*0004*/ 	.word	0x00000082


	//----- nvinfo : EIATTR_KPARAM_INFO
	.align		4
.L_171:
        /*0008*/ 	.byte	0x04, 0x17
        /*000a*/ 	.short	(.L_173 - .L_172)
.L_172:
        /*000c*/ 	.word	0x00000000
        /*0010*/ 	.short	0x0005
        /*0012*/ 	.short	0x0024
        /*0014*/ 	.byte	0x00, 0xf0, 0x11, 0x00


	//----- nvinfo : EIATTR_KPARAM_INFO
	.align		4
.L_173:
        /*0018*/ 	.byte	0x04, 0x17
        /*001a*/ 	.short	(.L_175 - .L_174)
.L_174:
        /*001c*/ 	.word	0x00000000
        /*0020*/ 	.short	0x0004
        /*0022*/ 	.short	0x0020
        /*0024*/ 	.byte	0x00, 0xf0, 0x11, 0x00


	//----- nvinfo : EIATTR_KPARAM_INFO
	.align		4
.L_175:
        /*0028*/ 	.byte	0x04, 0x17
        /*002a*/ 	.short	(.L_177 - .L_176)
.L_176:
        /*002c*/ 	.word	0x00000000
        /*0030*/ 	.short	0x0003
        /*0032*/ 	.short	0x0018
        /*0034*/ 	.byte	0x00, 0xf5, 0x21, 0x00


	//----- nvinfo : EIATTR_KPARAM_INFO
	.align		4
.L_177:
        /*0038*/ 	.byte	0x04, 0x17
        /*003a*/ 	.short	(.L_179 - .L_178)
.L_178:
        /*003c*/ 	.word	0x00000000
        /*0040*/ 	.short	0x0002
        /*0042*/ 	.short	0x0010
        /*0044*/ 	.byte	0x00, 0xf5, 0x21, 0x00


	//----- nvinfo : EIATTR_KPARAM_INFO
	.align		4
.L_179:
        /*0048*/ 	.byte	0x04, 0x17
        /*004a*/ 	.short	(.L_181 - .L_180)
.L_180:
        /*004c*/ 	.word	0x00000000
        /*0050*/ 	.short	0x0001
        /*0052*/ 	.short	0x0008
        /*0054*/ 	.byte	0x00, 0xf5, 0x21, 0x00


	//----- nvinfo : EIATTR_KPARAM_INFO
	.align		4
.L_181:
        /*0058*/ 	.byte	0x04, 0x17
        /*005a*/ 	.short	(.L_183 - .L_182)
.L_182:
        /*005c*/ 	.word	0x00000000
        /*0060*/ 	.short	0x0000
        /*0062*/ 	.short	0x0000
        /*0064*/ 	.byte	0x00, 0xf5, 0x21, 0x00


	//----- nvinfo : EIATTR_SPARSE_MMA_MASK
	.align		4
.L_183:
        /*0068*/ 	.byte	0x03, 0x50
        /*006a*/ 	.short	0x0000


	//----- nvinfo : EIATTR_MAXREG_COUNT
	.align		4
        /*006c*/ 	.byte	0x03, 0x1b
        /*006e*/ 	.short	0x00ff


	//----- nvinfo : EIATTR_MERCURY_ISA_VERSION
	.align		4
        /*0070*/ 	.byte	0x03, 0x5f
        /*0072*/ 	.short	0x0101


	//----- nvinfo : EIATTR_VRC_CTA_INIT_COUNT
	.align		4
        /*0074*/ 	.byte	0x02, 0x4a
	.zero		1
	.zero		1


	//----- nvinfo : EIATTR_EXIT_INSTR_OFFSETS
	.align		4
        /*0078*/ 	.byte	0x04, 0x1c
        /*007a*/ 	.short	(.L_185 - .L_184)


	//   ....[0]....
.L_184:
        /*007c*/ 	.word	0x00000040


	//   ....[1]....
        /*0080*/ 	.word	0x000000c0


	//   ....[2]....
        /*0084*/ 	.word	0x000004d0


	//   ....[3]....
        /*0088*/ 	.word	0x000005e0


	//   ....[4]....
        /*008c*/ 	.word	0x000006b0


	//   ....[5]....
        /*0090*/ 	.word	0x000007b0


	//   ....[6]....
        /*0094*/ 	.word	0x00000e70


	//   ....[7]....
        /*0098*/ 	.word	0x00001010


	//   ....[8]....
        /*009c*/ 	.word	0x00001240


	//----- nvinfo : EIATTR_CRS_STACK_SIZE
	.align		4
.L_185:
        /*00a0*/ 	.byte	0x04, 0x1e
        /*00a2*/ 	.short	(.L_187 - .L_186)
.L_186:
        /*00a4*/ 	.word	0x00000000


	//----- nvinfo : EIATTR_CBANK_PARAM_SIZE
	.align		4
.L_187:
        /*00a8*/ 	.byte	0x03, 0x19
        /*00aa*/ 	.short	0x0028


	//----- nvinfo : EIATTR_PARAM_CBANK
	.align		4
        /*00ac*/ 	.byte	0x04, 0x0a
        /*00ae*/ 	.short	(.L_189 - .L_188)
	.align		4
.L_188:
        /*00b0*/ 	.word	index@(.nv.constant0.batch_ema_simple_kernel)
        /*00b4*/ 	.short	0x0380
        /*00b6*/ 	.short	0x0028


	//----- nvinfo : EIATTR_SW_WAR
	.align		4
.L_189:
        /*00b8*/ 	.byte	0x04, 0x36
        /*00ba*/ 	.short	(.L_191 - .L_190)
.L_190:
        /*00bc*/ 	.word	0x00000008
.L_191:


//--------------------- .nv.info.batch_ema_kernel --------------------------
	.section	.nv.info.batch_ema_kernel,"",@"SHT_CUDA_INFO"
	.sectionflags	@""
	.align	4


	//----- nvinfo : EIATTR_CUDA_API_VERSION
	.align		4
        /*0000*/ 	.byte	0x04, 0x37
        /*0002*/ 	.short	(.L_193 - .L_192)
.L_192:
        /*0004*/ 	.word	0x00000082


	//----- nvinfo : EIATTR_KPARAM_INFO
	.align		4
.L_193:
        /*0008*/ 	.byte	0x04, 0x17
        /*000a*/ 	.short	(.L_195 - .L_194)
.L_194:
        /*000c*/ 	.word	0x00000000
        /*0010*/ 	.short	0x0005
        /*0012*/ 	.short	0x0024
        /*0014*/ 	.byte	0x00, 0xf0, 0x11, 0x00


	//----- nvinfo : EIATTR_KPARAM_INFO
	.align		4
.L_195:
        /*0018*/ 	.byte	0x04, 0x17
        /*001a*/ 	.short	(.L_197 - .L_196)
.L_196:
        /*001c*/ 	.word	0x00000000
        /*0020*/ 	.short	0x0004
        /*0022*/ 	.short	0x0020
        /*0024*/ 	.byte	0x00, 0xf0, 0x11, 0x00


	//----- nvinfo : EIATTR_KPARAM_INFO
	.align		4
.L_197:
        /*0028*/ 	.byte	0x04, 0x17
        /*002a*/ 	.short	(.L_199 - .L_198)
.L_198:
        /*002c*/ 	.word	0x00000000
        /*0030*/ 	.short	0x0003
        /*0032*/ 	.short	0x0018
        /*0034*/ 	.byte	0x00, 0xf5, 0x21, 0x00


	//----- nvinfo : EIATTR_KPARAM_INFO
	.align		4
.L_199:
        /*0038*/ 	.byte	0x04, 0x17
        /*003a*/ 	.short	(.L_201 - .L_200)
.L_200:
        /*003c*/ 	.word	0x00000000
        /*0040*/ 	.short	0x0002
        /*0042*/ 	.short	0x0010
        /*0044*/ 	.byte	0x00, 0xf5, 0x21, 0x00


	//----- nvinfo : EIATTR_KPARAM_INFO
	.align		4
.L_201:
        /*0048*/ 	.byte	0x04, 0x17
        /*004a*/ 	.short	(.L_203 - .L_202)
.L_202:
        /*004c*/ 	.word	0x00000000
        /*0050*/ 	.short	0x0001
        /*0052*/ 	.short	0x0008
        /*0054*/ 	.byte	0x00, 0xf5, 0x21, 0x00


	//----- nvinfo : EIATTR_KPARAM_INFO
	.align		4
.L_203:
        /*0058*/ 	.byte	0x04, 0x17
        /*005a*/ 	.short	(.L_205 - .L_204)
.L_204:
        /*005c*/ 	.word	0x00000000
        /*0060*/ 	.short	0x0000
        /*0062*/ 	.short	0x0000
        /*0064*/ 	.byte	0x00, 0xf5, 0x21, 0x00


	//----- nvinfo : EIATTR_SPARSE_MMA_MASK
	.align		4
.L_205:
        /*0068*/ 	.byte	0x03, 0x50
        /*006a*/ 	.short	0x0000


	//----- nvinfo : EIATTR_MAXREG_COUNT
	.align		4
        /*006c*/ 	.byte	0x03, 0x1b
        /*006e*/ 	.short	0x00ff


	//----- nvinfo : EIATTR_MERCURY_ISA_VERSION
	.align		4
        /*0070*/ 	.byte	0x03, 0x5f
        /*0072*/ 	.short	0x0101


	//----- nvinfo : EIATTR_VRC_CTA_INIT_COUNT
	.align		4
        /*0074*/ 	.byte	0x02, 0x4a
	.zero		1
	.zero		1


	//----- nvinfo : EIATTR_EXIT_INSTR_OFFSETS
	.align		4
        /*0078*/ 	.byte	0x04, 0x1c
        /*007a*/ 	.short	(.L_207 - .L_206)


	//   ....[0]....
.L_206:
        /*007c*/ 	.word	0x00000040


	//   ....[1]....
        /*0080*/ 	.word	0x000014c0


	//   ....[2]....
        /*0084*/ 	.word	0x00001670


	//   ....[3]....
        /*0088*/ 	.word	0x000020c0


	//   ....[4]....
        /*008c*/ 	.word	0x00002320


	//   ....[5]....
        /*0090*/ 	.word	0x00002350


	//   ....[6]....
        /*0094*/ 	.word	0x000025b0


	//   ....[7]....
        /*0098*/ 	.word	0x000026e0


	//   ....[8]....
        /*009c*/ 	.word	0x000027d0


	//   ....[9]....
        /*00a0*/ 	.word	0x000028c0


	//----- nvinfo : EIATTR_CRS_STACK_SIZE
	.align		4
.L_207:
        /*00a4*/ 	.byte	0x04, 0x1e
        /*00a6*/ 	.short	(.L_209 - .L_208)
.L_208:
        /*00a8*/ 	.word	0x00000000


	//----- nvinfo : EIATTR_CBANK_PARAM_SIZE
	.align		4
.L_209:
        /*00ac*/ 	.byte	0x03, 0x19
        /*00ae*/ 	.short	0x0028


	//----- nvinfo : EIATTR_PARAM_CBANK
	.align		4
        /*00b0*/ 	.byte	0x04, 0x0a
        /*00b2*/ 	.short	(.L_211 - .L_210)
	.align		4
.L_210:
        /*00b4*/ 	.word	index@(.nv.constant0.batch_ema_kernel)
        /*00b8*/ 	.short	0x0380
        /*00ba*/ 	.short	0x0028


	//----- nvinfo : EIATTR_SW_WAR
	.align		4
.L_211:
        /*00bc*/ 	.byte	0x04, 0x36
        /*00be*/ 	.short	(.L_213 - .L_212)
.L_212:
        /*00c0*/ 	.word	0x00000008
.L_213:


//--------------------- .nv.callgraph             --------------------------
	.section	.nv.callgraph,"",@"SHT_CUDA_CALLGRAPH"
	.align	4
	.sectionentsize	8
	.align		4
        /*0000*/ 	.word	0x00000000
	.align		4
        /*0004*/ 	.word	0xffffffff
	.align		4
        /*0008*/ 	.word	0x00000000
	.align		4
        /*000c*/ 	.word	0xfffffffe
	.align		4
        /*0010*/ 	.word	0x00000000
	.align		4
        /*0014*/ 	.word	0xfffffffd
	.align		4
        /*0018*/ 	.word	0x00000000
	.align		4
        /*001c*/ 	.word	0xfffffffc


//--------------------- .text.batch_linear_combine_kernel --------------------------
	.section	.text.batch_linear_combine_kernel,"ax",@progbits
	.align	128
        .global         batch_linear_combine_kernel
        .type           batch_linear_combine_kernel,@function
        .size           batch_linear_combine_kernel,(.L_x_140 - batch_linear_combine_kernel)
        .other          batch_linear_combine_kernel,@"STO_CUDA_ENTRY STV_DEFAULT"
batch_linear_combine_kernel:
.text.batch_linear_combine_kernel:
[----:B------:R-:W-:Y:S01]  /*0000*/  LDC R1, c[0x0][0x37c] ;  /* 0x0000df00ff017b82 */ /* 0x000fe20000000800 */
[----:B------:R-:W0:Y:S01]  /*0010*/  S2R R5, SR_CTAID.X ;  /* 0x0000000000057919 */ /* 0x000e220000002500 */
[----:B------:R-:W0:Y:S02]  /*0020*/  LDCU UR4, c[0x0][0x3b8] ;  /* 0x00007700ff0477ac */ /* 0x000e240008000800 */
[----:B0-----:R-:W-:-:S13]  /*0030*/  ISETP.GE.AND P0, PT, R5, UR4, PT ;  /* 0x0000000405007c0c */ /* 0x001fda000bf06270 */
[----:B------:R-:W-:Y:S05]  /*0040*/  @P0 EXIT ;  /* 0x000000000000094d */ /* 0x000fea0003800000 */
[----:B------:R-:W0:Y:S01]  /*0050*/  LDC.64 R2, c[0x0][0x398] ;  /* 0x0000e600ff027b82 */ /* 0x000e220000000a00 */
[----:B------:R-:W1:Y:S01]  /*0060*/  LDCU.64 UR4, c[0x0][0x358] ;  /* 0x00006b00ff0477ac */ /* 0x000e620008000a00 */
[----:B------:R-:W2:Y:S06]  /*0070*/  S2R R7, SR_TID.X ;  /* 0x0000000000077919 */ /* 0x000eac0000002100 */
[----:B------:R-:W3:Y:S01]  /*0080*/  LDC.64 R8, c[0x0][0x390] ;  /* 0x0000e400ff087b82 */ /* 0x000ee20000000a00 */
[----:B0-----:R-:W-:-:S05]  /*0090*/  IMAD.WIDE.U32 R2, R5, 0x4, R2 ;  /* 0x0000000405027825 */ /* 0x001fca00078e0002 */
[----:B-1----:R-:W2:Y:S01]  /*00a0*/  LDG.E.CONSTANT R0, desc[UR4][R2.64] ;  /* 0x0000000402007981 */ /* 0x002ea2000c1e9900 */
[----:B---3--:R-:W-:Y:S01]  /*00b0*/  IMAD.WIDE.U32 R8, R5, 0x4, R8 ;  /* 0x0000000405087825 */ /* 0x008fe200078e0008 */
[----:B--2---:R-:W-:-:S13]  /*00c0*/  ISETP.GE.AND P0, PT, R7, R0, PT ;  /* 0x000000000700720c */ /* 0x004fda0003f06270 */
[----:B------:R-:W-:Y:S05]  /*00d0*/  @P0 EXIT ;  /* 0x000000000000094d */ /* 0x000fea0003800000 */
[----:B------:R0:W5:Y:S01]  /*00e0*/  LDG.E.CONSTANT R6, desc[UR4][R8.64] ;  /* 0x0000000408067981 */ /* 0x000162000c1e9900 */
[----:B------:R-:W1:Y:S01]  /*00f0*/  LDC.64 R2, c[0x0][0x380] ;  /* 0x0000e000ff027b82 */ /* 0x000e620000000a00 */
[----:B------:R-:W2:Y:S07]  /*0100*/  LDCU UR6, c[0x0][0x360] ;  /* 0x00006c00ff0677ac */ /* 0x000eae0008000800 */
[----:B------:R-:W3:Y:S02]  /*0110*/  LDC.64 R4, c[0x0][0x388] ;  /* 0x0000e200ff047b82 */ /* 0x000ee40000000a00 */
.L_x_0:
[----:B0----5:R-:W-:Y:S01]  /*0120*/  IADD3 R9, PT, PT, R6, R7, RZ ;  /* 0x0000000706097210 */ /* 0x021fe20007ffe0ff */
[----:B------:R-:W0:Y:S04]  /*0130*/  LDC.64 R20, c[0x0][0x3a8] ;  /* 0x0000ea00ff147b82 */ /* 0x000e280000000a00 */
[----:B---3--:R-:W-:-:S04]  /*0140*/  IMAD.WIDE R16, R9, 0x8, R4 ;  /* 0x0000000809107825 */ /* 0x008fc800078e0204 */
[----:B-1----:R-:W-:Y:S01]  /*0150*/  IMAD.WIDE R14, R9, 0x8, R2 ;  /* 0x00000008090e7825 */ /* 0x002fe200078e0202 */
[----:B------:R-:W1:Y:S01]  /*0160*/  LDC.64 R10, c[0x0][0x3a0] ;  /* 0x0000e800ff0a7b82 */ /* 0x000e620000000a00 */
[----:B------:R-:W3:Y:S04]  /*0170*/  LDG.E.64.CONSTANT R16, desc[UR4][R16.64] ;  /* 0x0000000410107981 */ /* 0x000ee8000c1e9b00 */
[----:B------:R-:W4:Y:S01]  /*0180*/  LDG.E.64.CONSTANT R14, desc[UR4][R14.64] ;  /* 0x000000040e0e7981 */ /* 0x000f22000c1e9b00 */
[----:B--2---:R-:W-:Y:S01]  /*0190*/  IADD3 R7, PT, PT, R7, UR6, RZ ;  /* 0x0000000607077c10 */ /* 0x004fe2000fffe0ff */
[----:B---3--:R-:W-:-:S06]  /*01a0*/  DSETP.NAN.AND P0, PT, R16, R16, PT ;  /* 0x000000101000722a */ /* 0x008fcc0003f08000 */
[----:B----4-:R-:W-:-:S14]  /*01b0*/  DSETP.NUM.AND P0, PT, R14, R14, !P0 ;  /* 0x0000000e0e00722a */ /* 0x010fdc0004707000 */
[----:B------:R-:W2:Y:S01]  /*01c0*/  @P0 LDC.64 R18, c[0x0][0x3b0] ;  /* 0x0000ec00ff120b82 */ /* 0x000ea20000000a00 */
[----:B-1----:R-:W-:-:S07]  /*01d0*/  @P0 IMAD.WIDE R10, R9, 0x8, R10 ;  /* 0x00000008090a0825 */ /* 0x002fce00078e020a */
[----:B------:R-:W1:Y:S01]  /*01e0*/  @!P0 LDC.64 R12, c[0x0][0x3a0] ;  /* 0x0000e800ff0c8b82 */ /* 0x000e620000000a00 */
[----:B--2---:R-:W-:Y:S01]  /*01f0*/  @P0 DMUL R18, R16, R18 ;  /* 0x0000001210120228 */ /* 0x004fe20000000000 */
[----:B------:R-:W-:Y:S02]  /*0200*/  @!P0 MOV R16, 0x0 ;  /* 0x0000000000108802 */ /* 0x000fe40000000f00 */
[----:B------:R-:W-:-:S05]  /*0210*/  @!P0 MOV R17, 0x7ff80000 ;  /* 0x7ff8000000118802 */ /* 0x000fca0000000f00 */
[----:B0-----:R-:W-:Y:S01]  /*0220*/  @P0 DFMA R18, R14, R20, -R18 ;  /* 0x000000140e12022b */ /* 0x001fe20000000812 */
[----:B-1----:R-:W-:-:S05]  /*0230*/  @!P0 IMAD.WIDE R12, R9, 0x8, R12 ;  /* 0x00000008090c8825 */ /* 0x002fca00078e020c */
[----:B------:R4:W-:Y:S04]  /*0240*/  @!P0 STG.E.64 desc[UR4][R12.64], R16 ;  /* 0x000000100c008986 */ /* 0x0009e8000c101b04 */
[----:B------:R4:W-:Y:S01]  /*0250*/  @P0 STG.E.64 desc[UR4][R10.64], R18 ;  /* 0x000000120a000986 */ /* 0x0009e2000c101b04 */
[----:B------:R-:W-:-:S13]  /*0260*/  ISETP.GE.AND P0, PT, R7, R0, PT ;  /* 0x000000000700720c */ /* 0x000fda0003f06270 */
[----:B----4-:R-:W-:Y:S05]  /*0270*/  @!P0 BRA `(.L_x_0) ;  /* 0xfffffffc00a88947 */ /* 0x010fea000383ffff */
[----:B------:R-:W-:Y:S05]  /*0280*/  EXIT ;  /* 0x000000000000794d */ /* 0x000fea0003800000 */
.L_x_1:
[----:B------:R-:W-:-:S00]  /*0290*/  BRA `(.L_x_1) ;  /* 0xfffffffc00fc7947 */ /* 0x000fc0000383ffff */
[----:B------:R-:W-:-:S00]  /*02a0*/  NOP ;  /* 0x0000000000007918 */ /* 0x000fc00000000000 */
        /* <DEDUP_REMOVED lines=13> */
.L_x_140:


//--------------------- .text.batch_lsma_kernel   --------------------------
	.section	.text.batch_lsma_kernel,"ax",@progbits
	.align	128
        .global         batch_lsma_kernel
        .type           batch_lsma_kernel,@function
        .size           batch_lsma_kernel,(.L_x_134 - batch_lsma_kernel)
        .other          batch_lsma_kernel,@"STO_CUDA_ENTRY STV_DEFAULT"
batch_lsma_kernel:
.text.batch_lsma_kernel:
[----:B------:R-:W-:Y:S01]  /*0000*/  LDC R1, c[0x0][0x37c] ;  /* 0x0000df00ff017b82 */ /* 0x000fe20000000800 */
[----:B------:R-:W0:Y:S01]  /*0010*/  S2R R7, SR_CTAID.X ;  /* 0x0000000000077919 */ /* 0x000e220000002500 */
[----:B------:R-:W0:Y:S02]  /*0020*/  LDCU UR4, c[0x0][0x3a4] ;  /* 0x00007480ff0477ac */ /* 0x000e240008000800 */
[----:B0-----:R-:W-:-:S13]  /*0030*/  ISETP.GE.AND P0, PT, R7, UR4, PT ;  /* 0x0000000407007c0c */ /* 0x001fda000bf06270 */
[----:B------:R-:W-:Y:S05]  /*0040*/  @P0 EXIT ;  /* 0x000000000000094d */ /* 0x000fea0003800000 */
[----:B------:R-:W0:Y:S01]  /*0050*/  LDC.64 R2, c[0x0][0x388] ;  /* 0x0000e200ff027b82 */ /* 0x000e220000000a00 */
[----:B------:R-:W1:Y:S01]  /*0060*/  LDCU.64 UR8, c[0x0][0x358] ;  /* 0x00006b00ff0877ac */ /* 0x000e620008000a00 */
[----:B------:R-:W2:Y:S01]  /*0070*/  MUFU.RCP64H R11, 6 ;  /* 0x40180000000b7908 */ /* 0x000ea20000001800 */
[----:B------:R-:W3:Y:S05]  /*0080*/  LDCU UR4, c[0x0][0x3a0] ;  /* 0x00007400ff0477ac */ /* 0x000eea0008000800 */
[----:B------:R-:W4:Y:S01]  /*0090*/  LDC.64 R4, c[0x0][0x390] ;  /* 0x0000e400ff047b82 */ /* 0x000f220000000a00 */
[----:B0-----:R-:W-:-:S05]  /*00a0*/  IMAD.WIDE.U32 R2, R7, 0x4, R2 ;  /* 0x0000000407027825 */ /* 0x001fca00078e0002 */
[----:B-1----:R0:W2:Y:S01]  /*00b0*/  LDG.E.CONSTANT R9, desc[UR8][R2.64] ;  /* 0x0000000802097981 */ /* 0x0020a2000c1e9900 */
[----:B------:R-:W-:Y:S02]  /*00c0*/  IMAD.MOV.U32 R14, RZ, RZ, 0x0 ;  /* 0x00000000ff0e7424 */ /* 0x000fe400078e00ff */
[----:B------:R-:W-:Y:S02]  /*00d0*/  IMAD.MOV.U32 R15, RZ, RZ, 0x40180000 ;  /* 0x40180000ff0f7424 */ /* 0x000fe400078e00ff */
[----:B------:R-:W-:Y:S01]  /*00e0*/  IMAD.MOV.U32 R10, RZ, RZ, 0x1 ;  /* 0x00000001ff0a7424 */ /* 0x000fe200078e00ff */
[----:B---3--:R-:W-:Y:S01]  /*00f0*/  UIADD3 UR5, UPT, UPT, UR4, -0x1, URZ ;  /* 0xffffffff04057890 */ /* 0x008fe2000fffe0ff */
[----:B----4-:R-:W-:-:S04]  /*0100*/  IMAD.WIDE.U32 R4, R7, 0x4, R4 ;  /* 0x0000000407047825 */ /* 0x010fc800078e0004 */
[----:B--2---:R-:W-:Y:S01]  /*0110*/  DFMA R12, R10, -R14, 1 ;  /* 0x3ff000000a0c742b */ /* 0x004fe2000000080e */
[----:B------:R-:W-:Y:S01]  /*0120*/  UIMAD UR6, UR5, UR4, URZ ;  /* 0x00000004050672a4 */ /* 0x000fe2000f8e02ff */
[----:B------:R1:W5:Y:S01]  /*0130*/  LDG.E.CONSTANT R7, desc[UR8][R4.64] ;  /* 0x0000000804077981 */ /* 0x000362000c1e9900 */
[----:B------:R-:W-:-:S04]  /*0140*/  UIADD3 UR4, UPT, UPT, UR5, UR4, URZ ;  /* 0x0000000405047290 */ /* 0x000fc8000fffe0ff */
[----:B------:R-:W-:Y:S01]  /*0150*/  UIMAD UR4, UR6, UR4, URZ ;  /* 0x00000004060472a4 */ /* 0x000fe2000f8e02ff */
[----:B------:R-:W-:Y:S02]  /*0160*/  DFMA R12, R12, R12, R12 ;  /* 0x0000000c0c0c722b */ /* 0x000fe4000000000c */
[----:B------:R-:W2:Y:S06]  /*0170*/  I2F.F64 R24, UR6 ;  /* 0x0000000600187d12 */ /* 0x000eac0008201c00 */
[----:B------:R-:W-:Y:S02]  /*0180*/  DFMA R12, R10, R12, R10 ;  /* 0x0000000c0a0c722b */ /* 0x000fe4000000000a */
[----:B------:R-:W3:Y:S06]  /*0190*/  I2F.F64 R10, UR4 ;  /* 0x00000004000a7d12 */ /* 0x000eec0008201c00 */
[----:B0-----:R-:W-:-:S02]  /*01a0*/  DFMA R2, R12, -R14, 1 ;  /* 0x3ff000000c02742b */ /* 0x001fc4000000080e */
[----:B--2---:R-:W-:-:S06]  /*01b0*/  DMUL R24, R24, 0.5 ;  /* 0x3fe0000018187828 */ /* 0x004fcc0000000000 */
[----:B------:R-:W-:Y:S01]  /*01c0*/  DFMA R2, R12, R2, R12 ;  /* 0x000000020c02722b */ /* 0x000fe2000000000c */
[----:B---3--:R-:W-:-:S07]  /*01d0*/  FSETP.GEU.AND P1, PT, |R11|, 6.5827683646048100446e-37, PT ;  /* 0x036000000b00780b */ /* 0x008fce0003f2e200 */
[----:B------:R-:W-:-:S08]  /*01e0*/  DMUL R18, R10, R2 ;  /* 0x000000020a127228 */ /* 0x000fd00000000000 */
[----:B-1----:R-:W-:-:S08]  /*01f0*/  DFMA R4, R18, -6, R10 ;  /* 0xc01800001204782b */ /* 0x002fd0000000000a */
[----:B------:R-:W-:-:S10]  /*0200*/  DFMA R18, R2, R4, R18 ;  /* 0x000000040212722b */ /* 0x000fd40000000012 */
[----:B------:R-:W-:-:S05]  /*0210*/  FFMA R0, RZ, 2.375, R19 ;  /* 0x40180000ff007823 */ /* 0x000fca0000000013 */
[----:B------:R-:W-:Y:S02]  /*0220*/  FSETP.GT.AND P0, PT, |R0|, 1.469367938527859385e-39, PT ;  /* 0x001000000000780b */ /* 0x000fe40003f04200 */
[----:B------:R-:W-:-:S11]  /*0230*/  SHF.R.S32.HI R5, RZ, 0x1f, R9 ;  /* 0x0000001fff057819 */ /* 0x000fd60000011409 */
[----:B------:R-:W-:Y:S05]  /*0240*/  @P0 BRA P1, `(.L_x_2) ;  /* 0x0000000000180947 */ /* 0x000fea0000800000 */
[----:B------:R-:W-:Y:S01]  /*0250*/  IMAD.MOV.U32 R12, RZ, RZ, RZ ;  /* 0x000000ffff0c7224 */ /* 0x000fe200078e00ff */
[----:B------:R-:W-:Y:S01]  /*0260*/  MOV R4, 0x290 ;  /* 0x0000029000047802 */ /* 0x000fe20000000f00 */
[----:B------:R-:W-:-:S07]  /*0270*/  IMAD.MOV.U32 R13, RZ, RZ, 0x40180000 ;  /* 0x40180000ff0d7424 */ /* 0x000fce00078e00ff */
[----:B-----5:R-:W-:Y:S05]  /*0280*/  CALL.REL.NOINC `($__internal_0_$__cuda_sm20_div_rn_f64_full) ;  /* 0x0000000800a47944 */ /* 0x020fea0003c00000 */
[----:B------:R-:W-:Y:S02]  /*0290*/  IMAD.MOV.U32 R18, RZ, RZ, R28 ;  /* 0x000000ffff127224 */ /* 0x000fe400078e001c */
[----:B------:R-:W-:-:S07]  /*02a0*/  IMAD.MOV.U32 R19, RZ, RZ, R29 ;  /* 0x000000ffff137224 */ /* 0x000fce00078e001d */
.L_x_2:
[----:B------:R-:W0:Y:S01]  /*02b0*/  S2R R0, SR_TID.X ;  /* 0x0000000000007919 */ /* 0x000e220000002100 */
[----:B------:R-:W1:Y:S02]  /*02c0*/  LDCU UR10, c[0x0][0x3a0] ;  /* 0x00007400ff0a77ac */ /* 0x000e640008000800 */
[----:B-1----:R-:W1:Y:S01]  /*02d0*/  I2F.F64 R22, UR10 ;  /* 0x0000000a00167d12 */ /* 0x002e620008201c00 */
[----:B0----5:R-:W-:-:S13]  /*02e0*/  ISETP.GE.AND P0, PT, R0, R7, PT ;  /* 0x000000070000720c */ /* 0x021fda0003f06270 */
[----:B-1----:R-:W-:Y:S05]  /*02f0*/  @P0 EXIT ;  /* 0x000000000000094d */ /* 0x002fea0003800000 */
[----:B------:R-:W0:Y:S01]  /*0300*/  I2F.F64 R20, UR5 ;  /* 0x0000000500147d12 */ /* 0x000e220008201c00 */
[----:B------:R-:W-:Y:S01]  /*0310*/  UISETP.GE.AND UP0, UPT, UR10, 0x1, UPT ;  /* 0x000000010a00788c */ /* 0x000fe2000bf06270 */
[----:B------:R-:W-:Y:S01]  /*0320*/  DMUL R2, R24, R24 ;  /* 0x0000001818027228 */ /* 0x000fe20000000000 */
[----:B------:R-:W1:Y:S01]  /*0330*/  LDCU UR4, c[0x0][0x360] ;  /* 0x00006c00ff0477ac */ /* 0x000e620008000800 */
[----:B------:R-:W2:Y:S06]  /*0340*/  LDCU UR12, c[0x0][0x3a0] ;  /* 0x00007400ff0c77ac */ /* 0x000eac0008000800 */
[----:B------:R-:W-:Y:S01]  /*0350*/  DFMA R18, R22, R18, -R2 ;  /* 0x000000121612722b */ /* 0x000fe20000000802 */
[----:B------:R-:W3:Y:S01]  /*0360*/  LDCU.64 UR6, c[0x0][0x380] ;  /* 0x00007000ff0677ac */ /* 0x000ee20008000a00 */
[----:B------:R-:W-:Y:S09]  /*0370*/  BRA.U !UP0, `(.L_x_3) ;  /* 0x0000000508687547 */ /* 0x000ff2000b800000 */
.L_x_12:
[----:B------:R-:W-:Y:S01]  /*0380*/  ISETP.GE.AND P0, PT, R0, UR5, PT ;  /* 0x0000000500007c0c */ /* 0x000fe2000bf06270 */
[----:B------:R-:W-:Y:S01]  /*0390*/  BSSY.RECONVERGENT B0, `(.L_x_4) ;  /* 0x000004e000007945 */ /* 0x000fe20003800200 */
[----:B----4-:R-:W-:Y:S02]  /*03a0*/  IMAD.MOV.U32 R10, RZ, RZ, 0x0 ;  /* 0x00000000ff0a7424 */ /* 0x010fe400078e00ff */
[----:B------:R-:W-:-:S09]  /*03b0*/  IMAD.MOV.U32 R11, RZ, RZ, 0x7ff80000 ;  /* 0x7ff80000ff0b7424 */ /* 0x000fd200078e00ff */
[----:B------:R-:W-:Y:S05]  /*03c0*/  @!P0 BRA `(.L_x_5) ;  /* 0x0000000400288947 */ /* 0x000fea0003800000 */
[----:B------:R-:W4:Y:S01]  /*03d0*/  LDC R27, c[0x0][0x3a0] ;  /* 0x0000e800ff1b7b82 */ /* 0x000f220000000800 */
[----:B------:R-:W-:Y:S01]  /*03e0*/  BSSY.RELIABLE B1, `(.L_x_6) ;  /* 0x0000014000017945 */ /* 0x000fe20003800100 */
[----:B------:R-:W-:Y:S01]  /*03f0*/  IMAD.MOV.U32 R4, RZ, RZ, RZ ;  /* 0x000000ffff047224 */ /* 0x000fe200078e00ff */
[----:B------:R-:W-:Y:S02]  /*0400*/  CS2R R2, SRZ ;  /* 0x0000000000027805 */ /* 0x000fe4000001ff00 */
[----:B------:R-:W-:Y:S02]  /*0410*/  CS2R R16, SRZ ;  /* 0x0000000000107805 */ /* 0x000fe4000001ff00 */
[----:B----4-:R-:W-:-:S07]  /*0420*/  IADD3 R27, PT, PT, R0, 0x1, -R27 ;  /* 0x00000001001b7810 */ /* 0x010fce0007ffe81b */
.L_x_7:
[----:B------:R-:W-:-:S05]  /*0430*/  IMAD.IADD R6, R27, 0x1, R4 ;  /* 0x000000011b067824 */ /* 0x000fca00078e0204 */
[----:B------:R-:W-:-:S04]  /*0440*/  IADD3 R8, P0, PT, R9, R6, RZ ;  /* 0x0000000609087210 */ /* 0x000fc80007f1e0ff */
[----:B------:R-:W-:Y:S02]  /*0450*/  LEA.HI.X.SX32 R13, R6, R5, 0x1, P0 ;  /* 0x00000005060d7211 */ /* 0x000fe400000f0eff */
[----:B---3--:R-:W-:-:S04]  /*0460*/  LEA R12, P0, R8, UR6, 0x3 ;  /* 0x00000006080c7c11 */ /* 0x008fc8000f8018ff */
[----:B------:R-:W-:-:S05]  /*0470*/  LEA.HI.X R13, R8, UR7, R13, 0x3, P0 ;  /* 0x00000007080d7c11 */ /* 0x000fca00080f1c0d */
[----:B------:R-:W3:Y:S02]  /*0480*/  LDG.E.64.CONSTANT R14, desc[UR8][R12.64] ;  /* 0x000000080c0e7981 */ /* 0x000ee4000c1e9b00 */
[----:B---3--:R-:W-:-:S14]  /*0490*/  DSETP.NAN.AND P0, PT, R14, R14, PT ;  /* 0x0000000e0e00722a */ /* 0x008fdc0003f08000 */
[----:B------:R-:W-:Y:S05]  /*04a0*/  @P0 BREAK.RELIABLE B1 ;  /* 0x0000000000010942 */ /* 0x000fea0003800100 */
[----:B------:R-:W-:Y:S05]  /*04b0*/  @P0 BRA `(.L_x_5) ;  /* 0x0000000000ec0947 */ /* 0x000fea0003800000 */
[----:B------:R3:W4:Y:S01]  /*04c0*/  I2F.F64.U32 R12, R4 ;  /* 0x00000004000c7312 */ /* 0x0007220000201800 */
[----:B------:R-:W-:Y:S01]  /*04d0*/  DADD R16, R14, R16 ;  /* 0x000000000e107229 */ /* 0x000fe20000000010 */
[----:B---3--:R-:W-:-:S05]  /*04e0*/  VIADD R4, R4, 0x1 ;  /* 0x0000000104047836 */ /* 0x008fca0000000000 */
[----:B--2---:R-:W-:Y:S01]  /*04f0*/  ISETP.NE.AND P0, PT, R4, UR12, PT ;  /* 0x0000000c04007c0c */ /* 0x004fe2000bf05270 */
[----:B----4-:R-:W-:-:S12]  /*0500*/  DFMA R2, R14, R12, R2 ;  /* 0x0000000c0e02722b */ /* 0x010fd80000000002 */
[----:B------:R-:W-:Y:S05]  /*0510*/  @P0 BRA `(.L_x_7) ;  /* 0xfffffffc00c40947 */ /* 0x000fea000383ffff */
[----:B-1----:R-:W-:Y:S05]  /*0520*/  BSYNC.RELIABLE B1 ;  /* 0x0000000000017941 */ /* 0x002fea0003800100 */
.L_x_6:
[----:B------:R-:W1:Y:S01]  /*0530*/  MUFU.RCP64H R11, R19 ;  /* 0x00000013000b7308 */ /* 0x000e620000001800 */
[----:B------:R-:W-:Y:S01]  /*0540*/  IMAD.MOV.U32 R10, RZ, RZ, 0x1 ;  /* 0x00000001ff0a7424 */ /* 0x000fe200078e00ff */
[----:B------:R-:W-:Y:S05]  /*0550*/  BSSY.RECONVERGENT B1, `(.L_x_8) ;  /* 0x0000017000017945 */ /* 0x000fea0003800200 */
[----:B-1----:R-:W-:-:S08]  /*0560*/  DFMA R12, -R18, R10, 1 ;  /* 0x3ff00000120c742b */ /* 0x002fd0000000010a */
[----:B------:R-:W-:-:S08]  /*0570*/  DFMA R12, R12, R12, R12 ;  /* 0x0000000c0c0c722b */ /* 0x000fd0000000000c */
[----:B------:R-:W-:Y:S02]  /*0580*/  DFMA R12, R10, R12, R10 ;  /* 0x0000000c0a0c722b */ /* 0x000fe4000000000a */
[----:B------:R-:W-:-:S06]  /*0590*/  DMUL R10, R24, R16 ;  /* 0x00000010180a7228 */ /* 0x000fcc0000000000 */
[----:B------:R-:W-:Y:S02]  /*05a0*/  DFMA R14, -R18, R12, 1 ;  /* 0x3ff00000120e742b */ /* 0x000fe4000000010c */
[----:B------:R-:W-:-:S06]  /*05b0*/  DFMA R26, R22, R2, -R10 ;  /* 0x00000002161a722b */ /* 0x000fcc000000080a */
[----:B------:R-:W-:-:S04]  /*05c0*/  DFMA R14, R12, R14, R12 ;  /* 0x0000000e0c0e722b */ /* 0x000fc8000000000c */
[----:B------:R-:W-:-:S04]  /*05d0*/  FSETP.GEU.AND P1, PT, |R27|, 6.5827683646048100446e-37, PT ;  /* 0x036000001b00780b */ /* 0x000fc80003f2e200 */
[----:B------:R-:W-:-:S08]  /*05e0*/  DMUL R2, R26, R14 ;  /* 0x0000000e1a027228 */ /* 0x000fd00000000000 */
[----:B------:R-:W-:-:S08]  /*05f0*/  DFMA R10, -R18, R2, R26 ;  /* 0x00000002120a722b */ /* 0x000fd0000000011a */
[----:B------:R-:W-:-:S10]  /*0600*/  DFMA R2, R14, R10, R2 ;  /* 0x0000000a0e02722b */ /* 0x000fd40000000002 */
[----:B------:R-:W-:-:S05]  /*0610*/  FFMA R4, RZ, R19, R3 ;  /* 0x00000013ff047223 */ /* 0x000fca0000000003 */
[----:B------:R-:W-:-:S13]  /*0620*/  FSETP.GT.AND P0, PT, |R4|, 1.469367938527859385e-39, PT ;  /* 0x001000000400780b */ /* 0x000fda0003f04200 */
[----:B------:R-:W-:Y:S05]  /*0630*/  @P0 BRA P1, `(.L_x_9) ;  /* 0x0000000000200947 */ /* 0x000fea0000800000 */
[----:B------:R-:W-:Y:S01]  /*0640*/  IMAD.MOV.U32 R10, RZ, RZ, R26 ;  /* 0x000000ffff0a7224 */ /* 0x000fe200078e001a */
[----:B------:R-:W-:Y:S01]  /*0650*/  MOV R4, 0x6a0 ;  /* 0x000006a000047802 */ /* 0x000fe20000000f00 */
[----:B------:R-:W-:Y:S02]  /*0660*/  IMAD.MOV.U32 R11, RZ, RZ, R27 ;  /* 0x000000ffff0b7224 */ /* 0x000fe400078e001b */
[----:B------:R-:W-:Y:S02]  /*0670*/  IMAD.MOV.U32 R12, RZ, RZ, R18 ;  /* 0x000000ffff0c7224 */ /* 0x000fe400078e0012 */
[----:B------:R-:W-:-:S07]  /*0680*/  IMAD.MOV.U32 R13, RZ, RZ, R19 ;  /* 0x000000ffff0d7224 */ /* 0x000fce00078e0013 */
[----:B0-----:R-:W-:Y:S05]  /*0690*/  CALL.REL.NOINC `($__internal_0_$__cuda_sm20_div_rn_f64_full) ;  /* 0x0000000400a07944 */ /* 0x001fea0003c00000 */
[----:B------:R-:W-:Y:S02]  /*06a0*/  IMAD.MOV.U32 R2, RZ, RZ, R28 ;  /* 0x000000ffff027224 */ /* 0x000fe400078e001c */
[----:B------:R-:W-:-:S07]  /*06b0*/  IMAD.MOV.U32 R3, RZ, RZ, R29 ;  /* 0x000000ffff037224 */ /* 0x000fce00078e001d */
.L_x_9:
[----:B------:R-:W-:Y:S05]  /*06c0*/  BSYNC.RECONVERGENT B1 ;  /* 0x0000000000017941 */ /* 0x000fea0003800200 */
.L_x_8:
[----:B------:R-:W1:Y:S01]  /*06d0*/  MUFU.RCP64H R11, R23 ;  /* 0x00000017000b7308 */ /* 0x000e620000001800 */
[----:B------:R-:W-:Y:S01]  /*06e0*/  IMAD.MOV.U32 R10, RZ, RZ, 0x1 ;  /* 0x00000001ff0a7424 */ /* 0x000fe200078e00ff */
[----:B------:R-:W-:Y:S01]  /*06f0*/  DFMA R16, -R24, R2, R16 ;  /* 0x000000021810722b */ /* 0x000fe20000000110 */
[----:B------:R-:W-:Y:S09]  /*0700*/  BSSY.RECONVERGENT B1, `(.L_x_10) ;  /* 0x0000015000017945 */ /* 0x000ff20003800200 */
[----:B------:R-:W-:Y:S01]  /*0710*/  FSETP.GEU.AND P1, PT, |R17|, 6.5827683646048100446e-37, PT ;  /* 0x036000001100780b */ /* 0x000fe20003f2e200 */
[----:B-1----:R-:W-:-:S08]  /*0720*/  DFMA R12, -R22, R10, 1 ;  /* 0x3ff00000160c742b */ /* 0x002fd0000000010a */
[----:B------:R-:W-:-:S08]  /*0730*/  DFMA R12, R12, R12, R12 ;  /* 0x0000000c0c0c722b */ /* 0x000fd0000000000c */
[----:B------:R-:W-:-:S08]  /*0740*/  DFMA R12, R10, R12, R10 ;  /* 0x0000000c0a0c722b */ /* 0x000fd0000000000a */
[----:B------:R-:W-:-:S08]  /*0750*/  DFMA R10, -R22, R12, 1 ;  /* 0x3ff00000160a742b */ /* 0x000fd0000000010c */
[----:B------:R-:W-:-:S08]  /*0760*/  DFMA R10, R12, R10, R12 ;  /* 0x0000000a0c0a722b */ /* 0x000fd0000000000c */
        /* <DEDUP_REMOVED lines=14> */
.L_x_11:
[----:B------:R-:W-:Y:S05]  /*0850*/  BSYNC.RECONVERGENT B1 ;  /* 0x0000000000017941 */ /* 0x000fea0003800200 */
.L_x_10:
[----:B0-----:R-:W-:-:S11]  /*0860*/  DFMA R10, R20, R2, R10 ;  /* 0x00000002140a722b */ /* 0x001fd6000000000a */
.L_x_5:
[----:B-123--:R-:W-:Y:S05]  /*0870*/  BSYNC.RECONVERGENT B0 ;  /* 0x0000000000007941 */ /* 0x00efea0003800200 */
.L_x_4:
[----:B------:R-:W1:Y:S01]  /*0880*/  LDCU.64 UR10, c[0x0][0x398] ;  /* 0x00007300ff0a77ac */ /* 0x000e620008000a00 */
[----:B------:R-:W-:-:S04]  /*0890*/  IADD3 R3, P0, PT, R9, R0, RZ ;  /* 0x0000000009037210 */ /* 0x000fc80007f1e0ff */
[C---:B------:R-:W-:Y:S01]  /*08a0*/  LEA.HI.X.SX32 R4, R0.reuse, R5, 0x1, P0 ;  /* 0x0000000500047211 */ /* 0x040fe200000f0eff */
[----:B------:R-:W-:Y:S01]  /*08b0*/  VIADD R0, R0, UR4 ;  /* 0x0000000400007c36 */ /* 0x000fe20008000000 */
[----:B-1----:R-:W-:-:S04]  /*08c0*/  LEA R2, P0, R3, UR10, 0x3 ;  /* 0x0000000a03027c11 */ /* 0x002fc8000f8018ff */
[----:B------:R-:W-:Y:S02]  /*08d0*/  LEA.HI.X R3, R3, UR11, R4, 0x3, P0 ;  /* 0x0000000b03037c11 */ /* 0x000fe400080f1c04 */
[----:B------:R-:W-:-:S03]  /*08e0*/  ISETP.GE.AND P0, PT, R0, R7, PT ;  /* 0x000000070000720c */ /* 0x000fc60003f06270 */
[----:B------:R4:W-:Y:S10]  /*08f0*/  STG.E.64 desc[UR8][R2.64], R10 ;  /* 0x0000000a02007986 */ /* 0x0009f4000c101b08 */
[----:B------:R-:W-:Y:S05]  /*0900*/  @!P0 BRA `(.L_x_12) ;  /* 0xfffffff8009c8947 */ /* 0x000fea000383ffff */
[----:B------:R-:W-:Y:S05]  /*0910*/  EXIT ;  /* 0x000000000000794d */ /* 0x000fea0003800000 */
.L_x_3:
[----:B------:R-:W4:Y:S01]  /*0920*/  MUFU.RCP64H R3, R19 ;  /* 0x0000001300037308 */ /* 0x000f220000001800 */
[----:B------:R-:W-:Y:S01]  /*0930*/  IMAD.MOV.U32 R2, RZ, RZ, 0x1 ;  /* 0x00000001ff027424 */ /* 0x000fe200078e00ff */
[----:B------:R-:W-:Y:S05]  /*0940*/  BSSY.RECONVERGENT B0, `(.L_x_13) ;  /* 0x0000016000007945 */ /* 0x000fea0003800200 */
[----:B----4-:R-:W-:-:S08]  /*0950*/  DFMA R10, -R18, R2, 1 ;  /* 0x3ff00000120a742b */ /* 0x010fd00000000102 */
[----:B------:R-:W-:-:S08]  /*0960*/  DFMA R10, R10, R10, R10 ;  /* 0x0000000a0a0a722b */ /* 0x000fd0000000000a */
[----:B------:R-:W-:Y:S01]  /*0970*/  DFMA R12, R2, R10, R2 ;  /* 0x0000000a020c722b */ /* 0x000fe20000000002 */
[----:B------:R-:W-:Y:S01]  /*0980*/  LOP3.LUT R3, RZ, 0x80000000, R23, 0xb8, !PT ;  /* 0x80000000ff037812 */ /* 0x000fe200078eb817 */
[----:B------:R-:W-:-:S06]  /*0990*/  IMAD.MOV.U32 R2, RZ, RZ, RZ ;  /* 0x000000ffff027224 */ /* 0x000fcc00078e00ff */
[----:B------:R-:W-:Y:S02]  /*09a0*/  DFMA R14, -R18, R12, 1 ;  /* 0x3ff00000120e742b */ /* 0x000fe4000000010c */
[----:B------:R-:W-:-:S06]  /*09b0*/  DFMA R10, -RZ, R24, R2 ;  /* 0x00000018ff0a722b */ /* 0x000fcc0000000102 */
        /* <DEDUP_REMOVED lines=10> */
[----:B------:R-:W-:-:S07]  /*0a60*/  IMAD.MOV.U32 R13, RZ, RZ, R19 ;  /* 0x000000ffff0d7224 */ /* 0x000fce00078e0013 */
[----:B0123--:R-:W-:Y:S05]  /*0a70*/  CALL.REL.NOINC `($__internal_0_$__cuda_sm20_div_rn_f64_full) ;  /* 0x0000000000a87944 */ /* 0x00ffea0003c00000 */
[----:B------:R-:W-:Y:S02]  /*0a80*/  IMAD.MOV.U32 R2, RZ, RZ, R28 ;  /* 0x000000ffff027224 */ /* 0x000fe400078e001c */
[----:B------:R-:W-:-:S07]  /*0a90*/  IMAD.MOV.U32 R3, RZ, RZ, R29 ;  /* 0x000000ffff037224 */ /* 0x000fce00078e001d */
.L_x_14:
[----:B-123--:R-:W-:Y:S05]  /*0aa0*/  BSYNC.RECONVERGENT B0 ;  /* 0x0000000000007941 */ /* 0x00efea0003800200 */
.L_x_13:
[----:B------:R-:W1:Y:S01]  /*0ab0*/  MUFU.RCP64H R11, R23 ;  /* 0x00000017000b7308 */ /* 0x000e620000001800 */
[----:B------:R-:W-:Y:S01]  /*0ac0*/  IMAD.MOV.U32 R10, RZ, RZ, 0x1 ;  /* 0x00000001ff0a7424 */ /* 0x000fe200078e00ff */
[----:B------:R-:W-:Y:S01]  /*0ad0*/  DFMA R24, -R24, R2, RZ ;  /* 0x000000021818722b */ /* 0x000fe200000001ff */
        /* <DEDUP_REMOVED lines=21> */
.L_x_16:
[----:B------:R-:W-:Y:S05]  /*0c30*/  BSYNC.RECONVERGENT B0 ;  /* 0x0000000000007941 */ /* 0x000fea0003800200 */
.L_x_15:
[----:B0-----:R-:W-:Y:S01]  /*0c40*/  DFMA R20, R20, R2, R10 ;  /* 0x000000021414722b */ /* 0x001fe2000000000a */
[----:B------:R-:W0:Y:S10]  /*0c50*/  LDCU.64 UR6, c[0x0][0x398] ;  /* 0x00007300ff0677ac */ /* 0x000e340008000a00 */
.L_x_17:
[----:B------:R-:W-:Y:S02]  /*0c60*/  IADD3 R4, P1, PT, R9, R0, RZ ;  /* 0x0000000009047210 */ /* 0x000fe40007f3e0ff */
[C---:B------:R-:W-:Y:S02]  /*0c70*/  ISETP.GE.AND P0, PT, R0.reuse, UR5, PT ;  /* 0x0000000500007c0c */ /* 0x040fe4000bf06270 */
[C---:B-1----:R-:W-:Y:S01]  /*0c80*/  LEA.HI.X.SX32 R11, R0.reuse, R5, 0x1, P1 ;  /* 0x00000005000b7211 */ /* 0x042fe200008f0eff */
[----:B------:R-:W-:Y:S01]  /*0c90*/  VIADD R0, R0, UR4 ;  /* 0x0000000400007c36 */ /* 0x000fe20008000000 */
[----:B0-----:R-:W-:Y:S02]  /*0ca0*/  LEA R10, P1, R4, UR6, 0x3 ;  /* 0x00000006040a7c11 */ /* 0x001fe4000f8218ff */
[----:B------:R-:W-:Y:S02]  /*0cb0*/  FSEL R2, R20, RZ, P0 ;  /* 0x000000ff14027208 */ /* 0x000fe40000000000 */
[----:B------:R-:W-:-:S02]  /*0cc0*/  FSEL R3, R21, +QNAN , P0 ;  /* 0x7ff8000015037808 */ /* 0x000fc40000000000 */
[----:B------:R-:W-:Y:S02]  /*0cd0*/  LEA.HI.X R11, R4, UR7, R11, 0x3, P1 ;  /* 0x00000007040b7c11 */ /* 0x000fe400088f1c0b */
[----:B------:R-:W-:-:S03]  /*0ce0*/  ISETP.GE.AND P0, PT, R0, R7, PT ;  /* 0x000000070000720c */ /* 0x000fc60003f06270 */
[----:B------:R1:W-:Y:S10]  /*0cf0*/  STG.E.64 desc[UR8][R10.64], R2 ;  /* 0x000000020a007986 */ /* 0x0003f4000c101b08 */
[----:B------:R-:W-:Y:S05]  /*0d00*/  @!P0 BRA `(.L_x_17) ;  /* 0xfffffffc00d48947 */ /* 0x000fea000383ffff */
[----:B------:R-:W-:Y:S05]  /*0d10*/  EXIT ;  /* 0x000000000000794d */ /* 0x000fea0003800000 */
        .weak           $__internal_0_$__cuda_sm20_div_rn_f64_full
        .type           $__internal_0_$__cuda_sm20_div_rn_f64_full,@function
        .size           $__internal_0_$__cuda_sm20_div_rn_f64_full,(.L_x_134 - $__internal_0_$__cuda_sm20_div_rn_f64_full)
$__internal_0_$__cuda_sm20_div_rn_f64_full:
[C---:B------:R-:W-:Y:S01]  /*0d20*/  FSETP.GEU.AND P0, PT, |R13|.reuse, 1.469367938527859385e-39, PT ;  /* 0x001000000d00780b */ /* 0x040fe20003f0e200 */
[----:B------:R-:W-:Y:S01]  /*0d30*/  IMAD.MOV.U32 R26, RZ, RZ, 0x1 ;  /* 0x00000001ff1a7424 */ /* 0x000fe200078e00ff */
[----:B------:R-:W-:Y:S01]  /*0d40*/  LOP3.LUT R14, R13, 0x800fffff, RZ, 0xc0, !PT ;  /* 0x800fffff0d0e7812 */ /* 0x000fe200078ec0ff */
[----:B------:R-:W-:Y:S01]  /*0d50*/  IMAD.MOV.U32 R8, RZ, RZ, 0x1ca00000 ;  /* 0x1ca00000ff087424 */ /* 0x000fe200078e00ff */
[C---:B------:R-:W-:Y:S01]  /*0d60*/  FSETP.GEU.AND P2, PT, |R11|.reuse, 1.469367938527859385e-39, PT ;  /* 0x001000000b00780b */ /* 0x040fe20003f4e200 */
[----:B------:R-:W-:Y:S01]  /*0d70*/  BSSY.RECONVERGENT B2, `(.L_x_18) ;  /* 0x0000052000027945 */ /* 0x000fe20003800200 */
[----:B------:R-:W-:Y:S01]  /*0d80*/  LOP3.LUT R15, R14, 0x3ff00000, RZ, 0xfc, !PT ;  /* 0x3ff000000e0f7812 */ /* 0x000fe200078efcff */
[----:B------:R-:W-:Y:S01]  /*0d90*/  IMAD.MOV.U32 R14, RZ, RZ, R12 ;  /* 0x000000ffff0e7224 */ /* 0x000fe200078e000c */
[----:B------:R-:W-:Y:S02]  /*0da0*/  LOP3.LUT R6, R11, 0x7ff00000, RZ, 0xc0, !PT ;  /* 0x7ff000000b067812 */ /* 0x000fe400078ec0ff */
[----:B------:R-:W-:-:S03]  /*0db0*/  LOP3.LUT R35, R13, 0x7ff00000, RZ, 0xc0, !PT ;  /* 0x7ff000000d237812 */ /* 0x000fc600078ec0ff */
[----:B------:R-:W-:Y:S01]  /*0dc0*/  @!P0 DMUL R14, R12, 8.98846567431157953865e+307 ;  /* 0x7fe000000c0e8828 */ /* 0x000fe20000000000 */
[C---:B------:R-:W-:Y:S01]  /*0dd0*/  ISETP.GE.U32.AND P1, PT, R6.reuse, R35, PT ;  /* 0x000000230600720c */ /* 0x040fe20003f26070 */
[----:B------:R-:W-:Y:S02]  /*0de0*/  IMAD.MOV.U32 R34, RZ, RZ, R6 ;  /* 0x000000ffff227224 */ /* 0x000fe400078e0006 */
[----:B------:R-:W-:Y:S01]  /*0df0*/  @!P2 LOP3.LUT R29, R13, 0x7ff00000, RZ, 0xc0, !PT ;  /* 0x7ff000000d1da812 */ /* 0x000fe200078ec0ff */
[----:B------:R-:W-:Y:S01]  /*0e00*/  @!P2 IMAD.MOV.U32 R32, RZ, RZ, RZ ;  /* 0x000000ffff20a224 */ /* 0x000fe200078e00ff */
[----:B------:R-:W0:Y:S02]  /*0e10*/  MUFU.RCP64H R27, R15 ;  /* 0x0000000f001b7308 */ /* 0x000e240000001800 */
[----:B------:R-:W-:Y:S02]  /*0e20*/  @!P2 ISETP.GE.U32.AND P3, PT, R6, R29, PT ;  /* 0x0000001d0600a20c */ /* 0x000fe40003f66070 */
[----:B------:R-:W-:-:S02]  /*0e30*/  @!P0 LOP3.LUT R35, R15, 0x7ff00000, RZ, 0xc0, !PT ;  /* 0x7ff000000f238812 */ /* 0x000fc400078ec0ff */
[----:B------:R-:W-:-:S03]  /*0e40*/  @!P2 SEL R29, R8, 0x63400000, !P3 ;  /* 0x63400000081da807 */ /* 0x000fc60005800000 */
[----:B------:R-:W-:Y:S01]  /*0e50*/  VIADD R36, R35, 0xffffffff ;  /* 0xffffffff23247836 */ /* 0x000fe20000000000 */
[----:B------:R-:W-:-:S04]  /*0e60*/  @!P2 LOP3.LUT R29, R29, 0x80000000, R11, 0xf8, !PT ;  /* 0x800000001d1da812 */ /* 0x000fc800078ef80b */
[----:B------:R-:W-:Y:S01]  /*0e70*/  @!P2 LOP3.LUT R33, R29, 0x100000, RZ, 0xfc, !PT ;  /* 0x001000001d21a812 */ /* 0x000fe200078efcff */
[----:B0-----:R-:W-:-:S08]  /*0e80*/  DFMA R30, R26, -R14, 1 ;  /* 0x3ff000001a1e742b */ /* 0x001fd0000000080e */
[----:B------:R-:W-:-:S08]  /*0e90*/  DFMA R30, R30, R30, R30 ;  /* 0x0000001e1e1e722b */ /* 0x000fd0000000001e */
[----:B------:R-:W-:Y:S01]  /*0ea0*/  DFMA R30, R26, R30, R26 ;  /* 0x0000001e1a1e722b */ /* 0x000fe2000000001a */
[----:B------:R-:W-:Y:S01]  /*0eb0*/  SEL R27, R8, 0x63400000, !P1 ;  /* 0x63400000081b7807 */ /* 0x000fe20004800000 */
[----:B------:R-:W-:-:S03]  /*0ec0*/  IMAD.MOV.U32 R26, RZ, RZ, R10 ;  /* 0x000000ffff1a7224 */ /* 0x000fc600078e000a */
[----:B------:R-:W-:-:S03]  /*0ed0*/  LOP3.LUT R27, R27, 0x800fffff, R11, 0xf8, !PT ;  /* 0x800fffff1b1b7812 */ /* 0x000fc600078ef80b */
[----:B------:R-:W-:-:S03]  /*0ee0*/  DFMA R28, R30, -R14, 1 ;  /* 0x3ff000001e1c742b */ /* 0x000fc6000000080e */
[----:B------:R-:W-:-:S05]  /*0ef0*/  @!P2 DFMA R26, R26, 2, -R32 ;  /* 0x400000001a1aa82b */ /* 0x000fca0000000820 */
[----:B------:R-:W-:-:S05]  /*0f00*/  DFMA R28, R30, R28, R30 ;  /* 0x0000001c1e1c722b */ /* 0x000fca000000001e */
[----:B------:R-:W-:-:S03]  /*0f10*/  @!P2 LOP3.LUT R34, R27, 0x7ff00000, RZ, 0xc0, !PT ;  /* 0x7ff000001b22a812 */ /* 0x000fc600078ec0ff */
[----:B------:R-:W-:Y:S02]  /*0f20*/  DMUL R30, R28, R26 ;  /* 0x0000001a1c1e7228 */ /* 0x000fe40000000000 */
[----:B------:R-:W-:-:S05]  /*0f30*/  VIADD R32, R34, 0xffffffff ;  /* 0xffffffff22207836 */ /* 0x000fca0000000000 */
[----:B------:R-:W-:Y:S01]  /*0f40*/  ISETP.GT.U32.AND P0, PT, R32, 0x7feffffe, PT ;  /* 0x7feffffe2000780c */ /* 0x000fe20003f04070 */
[----:B------:R-:W-:-:S03]  /*0f50*/  DFMA R32, R30, -R14, R26 ;  /* 0x8000000e1e20722b */ /* 0x000fc6000000001a */
[----:B------:R-:W-:-:S05]  /*0f60*/  ISETP.GT.U32.OR P0, PT, R36, 0x7feffffe, P0 ;  /* 0x7feffffe2400780c */ /* 0x000fca0000704470 */
[----:B------:R-:W-:-:S08]  /*0f70*/  DFMA R32, R28, R32, R30 ;  /* 0x000000201c20722b */ /* 0x000fd0000000001e */
[----:B------:R-:W-:Y:S05]  /*0f80*/  @P0 BRA `(.L_x_19) ;  /* 0x00000000006c0947 */ /* 0x000fea0003800000 */
[----:B------:R-:W-:-:S04]  /*0f90*/  LOP3.LUT R11, R13, 0x7ff00000, RZ, 0xc0, !PT ;  /* 0x7ff000000d0b7812 */ /* 0x000fc800078ec0ff */
[CC--:B------:R-:W-:Y:S02]  /*0fa0*/  VIADDMNMX R10, R6.reuse, -R11.reuse, 0xb9600000, !PT ;  /* 0xb9600000060a7446 */ /* 0x0c0fe4000780090b */
[----:B------:R-:W-:Y:S02]  /*0fb0*/  ISETP.GE.U32.AND P0, PT, R6, R11, PT ;  /* 0x0000000b0600720c */ /* 0x000fe40003f06070 */
[----:B------:R-:W-:Y:S01]  /*0fc0*/  VIMNMX R6, PT, PT, R10, 0x46a00000, PT ;  /* 0x46a000000a067848 */ /* 0x000fe20003fe0100 */
[----:B------:R-:W-:Y:S01]  /*0fd0*/  IMAD.MOV.U32 R10, RZ, RZ, RZ ;  /* 0x000000ffff0a7224 */ /* 0x000fe200078e00ff */
[----:B------:R-:W-:-:S05]  /*0fe0*/  SEL R11, R8, 0x63400000, !P0 ;  /* 0x63400000080b7807 */ /* 0x000fca0004000000 */
[----:B------:R-:W-:-:S04]  /*0ff0*/  IMAD.IADD R6, R6, 0x1, -R11 ;  /* 0x0000000106067824 */ /* 0x000fc800078e0a0b */
[----:B------:R-:W-:-:S06]  /*1000*/  VIADD R11, R6, 0x7fe00000 ;  /* 0x7fe00000060b7836 */ /* 0x000fcc0000000000 */
[----:B------:R-:W-:-:S10]  /*1010*/  DMUL R28, R32, R10 ;  /* 0x0000000a201c7228 */ /* 0x000fd40000000000 */
[----:B------:R-:W-:-:S13]  /*1020*/  FSETP.GTU.AND P0, PT, |R29|, 1.469367938527859385e-39, PT ;  /* 0x001000001d00780b */ /* 0x000fda0003f0c200 */
[----:B------:R-:W-:Y:S05]  /*1030*/  @P0 BRA `(.L_x_20) ;  /* 0x0000000000940947 */ /* 0x000fea0003800000 */
[----:B------:R-:W-:Y:S01]  /*1040*/  DFMA R14, R32, -R14, R26 ;  /* 0x8000000e200e722b */ /* 0x000fe2000000001a */
[----:B------:R-:W-:-:S09]  /*1050*/  IMAD.MOV.U32 R12, RZ, RZ, RZ ;  /* 0x000000ffff0c7224 */ /* 0x000fd200078e00ff */
[C---:B------:R-:W-:Y:S02]  /*1060*/  FSETP.NEU.AND P0, PT, R15.reuse, RZ, PT ;  /* 0x000000ff0f00720b */ /* 0x040fe40003f0d000 */
[----:B------:R-:W-:-:S04]  /*1070*/  LOP3.LUT R27, R15, 0x80000000, R13, 0x48, !PT ;  /* 0x800000000f1b7812 */ /* 0x000fc800078e480d */
[----:B------:R-:W-:-:S07]  /*1080*/  LOP3.LUT R13, R27, R11, RZ, 0xfc, !PT ;  /* 0x0000000b1b0d7212 */ /* 0x000fce00078efcff */
[----:B------:R-:W-:Y:S05]  /*1090*/  @!P0 BRA `(.L_x_20) ;  /* 0x00000000007c8947 */ /* 0x000fea0003800000 */
[----:B------:R-:W-:Y:S01]  /*10a0*/  IMAD.MOV R11, RZ, RZ, -R6 ;  /* 0x000000ffff0b7224 */ /* 0x000fe200078e0a06 */
[----:B------:R-:W-:Y:S01]  /*10b0*/  DMUL.RP R12, R32, R12 ;  /* 0x0000000c200c7228 */ /* 0x000fe20000008000 */
[----:B------:R-:W-:-:S06]  /*10c0*/  IMAD.MOV.U32 R10, RZ, RZ, RZ ;  /* 0x000000ffff0a7224 */ /* 0x000fcc00078e00ff */
[----:B------:R-:W-:-:S03]  /*10d0*/  DFMA R10, R28, -R10, R32 ;  /* 0x8000000a1c0a722b */ /* 0x000fc60000000020 */
[----:B------:R-:W-:-:S03]  /*10e0*/  LOP3.LUT R27, R13, R27, RZ, 0x3c, !PT ;  /* 0x0000001b0d1b7212 */ /* 0x000fc600078e3cff */
[----:B------:R-:W-:-:S04]  /*10f0*/  IADD3 R10, PT, PT, -R6, -0x43300000, RZ ;  /* 0xbcd00000060a7810 */ /* 0x000fc80007ffe1ff */
[----:B------:R-:W-:-:S04]  /*1100*/  FSETP.NEU.AND P0, PT, |R11|, R10, PT ;  /* 0x0000000a0b00720b */ /* 0x000fc80003f0d200 */
[----:B------:R-:W-:Y:S02]  /*1110*/  FSEL R28, R12, R28, !P0 ;  /* 0x0000001c0c1c7208 */ /* 0x000fe40004000000 */
[----:B------:R-:W-:Y:S01]  /*1120*/  FSEL R29, R27, R29, !P0 ;  /* 0x0000001d1b1d7208 */ /* 0x000fe20004000000 */
[----:B------:R-:W-:Y:S06]  /*1130*/  BRA `(.L_x_20) ;  /* 0x0000000000547947 */ /* 0x000fec0003800000 */
.L_x_19:
[----:B------:R-:W-:-:S14]  /*1140*/  DSETP.NAN.AND P0, PT, R10, R10, PT ;  /* 0x0000000a0a00722a */ /* 0x000fdc0003f08000 */
[----:B------:R-:W-:Y:S05]  /*1150*/  @P0 BRA `(.L_x_21) ;  /* 0x0000000000440947 */ /* 0x000fea0003800000 */
[----:B------:R-:W-:-:S14]  /*1160*/  DSETP.NAN.AND P0, PT, R12, R12, PT ;  /* 0x0000000c0c00722a */ /* 0x000fdc0003f08000 */
[----:B------:R-:W-:Y:S05]  /*1170*/  @P0 BRA `(.L_x_22) ;  /* 0x0000000000300947 */ /* 0x000fea0003800000 */
[----:B------:R-:W-:Y:S01]  /*1180*/  ISETP.NE.AND P0, PT, R34, R35, PT ;  /* 0x000000232200720c */ /* 0x000fe20003f05270 */
[----:B------:R-:W-:Y:S02]  /*1190*/  IMAD.MOV.U32 R28, RZ, RZ, 0x0 ;  /* 0x00000000ff1c7424 */ /* 0x000fe400078e00ff */
[----:B------:R-:W-:-:S10]  /*11a0*/  IMAD.MOV.U32 R29, RZ, RZ, -0x80000 ;  /* 0xfff80000ff1d7424 */ /* 0x000fd400078e00ff */
[----:B------:R-:W-:Y:S05]  /*11b0*/  @!P0 BRA `(.L_x_20) ;  /* 0x0000000000348947 */ /* 0x000fea0003800000 */
[----:B------:R-:W-:Y:S02]  /*11c0*/  ISETP.NE.AND P0, PT, R34, 0x7ff00000, PT ;  /* 0x7ff000002200780c */ /* 0x000fe40003f05270 */
[----:B------:R-:W-:Y:S02]  /*11d0*/  LOP3.LUT R29, R11, 0x80000000, R13, 0x48, !PT ;  /* 0x800000000b1d7812 */ /* 0x000fe400078e480d */
[----:B------:R-:W-:-:S13]  /*11e0*/  ISETP.EQ.OR P0, PT, R35, RZ, !P0 ;  /* 0x000000ff2300720c */ /* 0x000fda0004702670 */
[----:B------:R-:W-:Y:S01]  /*11f0*/  @P0 LOP3.LUT R6, R29, 0x7ff00000, RZ, 0xfc, !PT ;  /* 0x7ff000001d060812 */ /* 0x000fe200078efcff */
[----:B------:R-:W-:Y:S02]  /*1200*/  @!P0 IMAD.MOV.U32 R28, RZ, RZ, RZ ;  /* 0x000000ffff1c8224 */ /* 0x000fe400078e00ff */
[----:B------:R-:W-:Y:S02]  /*1210*/  @P0 IMAD.MOV.U32 R28, RZ, RZ, RZ ;  /* 0x000000ffff1c0224 */ /* 0x000fe400078e00ff */
[----:B------:R-:W-:Y:S01]  /*1220*/  @P0 IMAD.MOV.U32 R29, RZ, RZ, R6 ;  /* 0x000000ffff1d0224 */ /* 0x000fe200078e0006 */
[----:B------:R-:W-:Y:S06]  /*1230*/  BRA `(.L_x_20) ;  /* 0x0000000000147947 */ /* 0x000fec0003800000 */
.L_x_22:
[----:B------:R-:W-:Y:S01]  /*1240*/  LOP3.LUT R29, R13, 0x80000, RZ, 0xfc, !PT ;  /* 0x000800000d1d7812 */ /* 0x000fe200078efcff */
[----:B------:R-:W-:Y:S01]  /*1250*/  IMAD.MOV.U32 R28, RZ, RZ, R12 ;  /* 0x000000ffff1c7224 */ /* 0x000fe200078e000c */
[----:B------:R-:W-:Y:S06]  /*1260*/  BRA `(.L_x_20) ;  /* 0x0000000000087947 */ /* 0x000fec0003800000 */
.L_x_21:
[----:B------:R-:W-:Y:S01]  /*1270*/  LOP3.LUT R29, R11, 0x80000, RZ, 0xfc, !PT ;  /* 0x000800000b1d7812 */ /* 0x000fe200078efcff */
[----:B------:R-:W-:-:S07]  /*1280*/  IMAD.MOV.U32 R28, RZ, RZ, R10 ;  /* 0x000000ffff1c7224 */ /* 0x000fce00078e000a */
.L_x_20:
[----:B------:R-:W-:Y:S05]  /*1290*/  BSYNC.RECONVERGENT B2 ;  /* 0x0000000000027941 */ /* 0x000fea0003800200 */
.L_x_18:
[----:B------:R-:W-:Y:S02]  /*12a0*/  IMAD.MOV.U32 R10, RZ, RZ, R4 ;  /* 0x000000ffff0a7224 */ /* 0x000fe400078e0004 */
[----:B------:R-:W-:-:S04]  /*12b0*/  IMAD.MOV.U32 R11, RZ, RZ, 0x0 ;  /* 0x00000000ff0b7424 */ /* 0x000fc800078e00ff */
[----:B------:R-:W-:Y:S05]  /*12c0*/  RET.REL.NODEC R10 `(batch_lsma_kernel) ;  /* 0xffffffec0a4c7950 */ /* 0x000fea0003c3ffff */
.L_x_23:
        /* <DEDUP_REMOVED lines=11> */
.L_x_134:


//--------------------- .text.batch_kama_smooth_kernel --------------------------
	.section	.text.batch_kama_smooth_kernel,"ax",@progbits
	.align	128
        .global         batch_kama_smooth_kernel
        .type           batch_kama_smooth_kernel,@function
        .size           batch_kama_smooth_kernel,(.L_x_136 - batch_kama_smooth_kernel)
        .other          batch_kama_smooth_kernel,@"STO_CUDA_ENTRY STV_DEFAULT"
batch_kama_smooth_kernel:
.text.batch_kama_smooth_kernel:
[----:B------:R-:W-:Y:S01]  /*0000*/  LDC R1, c[0x0][0x37c] ;  /* 0x0000df00ff017b82 */ /* 0x000fe20000000800 */
[----:B------:R-:W0:Y:S01]  /*0010*/  S2R R7, SR_CTAID.X ;  /* 0x0000000000077919 */ /* 0x000e220000002500 */
[----:B------:R-:W0:Y:S02]  /*0020*/  LDCU UR4, c[0x0][0x3ac] ;  /* 0x00007580ff0477ac */ /* 0x000e240008000800 */
[----:B0-----:R-:W-:-:S13]  /*0030*/  ISETP.GE.AND P0, PT, R7, UR4, PT ;  /* 0x0000000407007c0c */ /* 0x001fda000bf06270 */
[----:B------:R-:W-:Y:S05]  /*0040*/  @P0 EXIT ;  /* 0x000000000000094d */ /* 0x000fea0003800000 */
[----:B------:R-:W0:Y:S01]  /*0050*/  LDC.64 R4, c[0x0][0x398] ;  /* 0x0000e600ff047b82 */ /* 0x000e220000000a00 */
[----:B------:R-:W1:Y:S07]  /*0060*/  LDCU.64 UR20, c[0x0][0x358] ;  /* 0x00006b00ff1477ac */ /* 0x000e6e0008000a00 */
[----:B------:R-:W2:Y:S01]  /*0070*/  LDC.64 R2, c[0x0][0x390] ;  /* 0x0000e400ff027b82 */ /* 0x000ea20000000a00 */
[----:B0-----:R-:W-:-:S05]  /*0080*/  IMAD.WIDE.U32 R4, R7, 0x4, R4 ;  /* 0x0000000407047825 */ /* 0x001fca00078e0004 */
[----:B-1----:R-:W3:Y:S01]  /*0090*/  LDG.E.CONSTANT R28, desc[UR20][R4.64] ;  /* 0x00000014041c7981 */ /* 0x002ee2000c1e9900 */
[----:B--2---:R-:W-:Y:S01]  /*00a0*/  IMAD.WIDE.U32 R2, R7, 0x4, R2 ;  /* 0x0000000407027825 */ /* 0x004fe200078e0002 */
[----:B---3--:R-:W-:-:S13]  /*00b0*/  ISETP.GE.AND P0, PT, R28, 0x1, PT ;  /* 0x000000011c00780c */ /* 0x008fda0003f06270 */
[----:B------:R-:W-:Y:S05]  /*00c0*/  @!P0 EXIT ;  /* 0x000000000000894d */ /* 0x000fea0003800000 */
[----:B------:R-:W2:Y:S01]  /*00d0*/  LDG.E.CONSTANT R2, desc[UR20][R2.64] ;  /* 0x0000001402027981 */ /* 0x000ea2000c1e9900 */
[----:B------:R-:W0:Y:S01]  /*00e0*/  LDCU.64 UR16, c[0x0][0x380] ;  /* 0x00007000ff1077ac */ /* 0x000e220008000a00 */
[----:B------:R-:W1:Y:S01]  /*00f0*/  LDCU.64 UR6, c[0x0][0x3a0] ;  /* 0x00007400ff0677ac */ /* 0x000e620008000a00 */
[----:B--2---:R-:W-:-:S13]  /*0100*/  R2UR UR5, R2 ;  /* 0x00000000020572ca */ /* 0x004fda00000e0000 */
[----:B------:R-:W-:Y:S02]  /*0110*/  USHF.R.S32.HI UR4, URZ, 0x1f, UR5 ;  /* 0x0000001fff047899 */ /* 0x000fe40008011405 */
[----:B------:R-:W-:Y:S02]  /*0120*/  USHF.L.U32 UR14, UR5, 0x3, URZ ;  /* 0x00000003050e7899 */ /* 0x000fe400080006ff */
[----:B------:R-:W-:Y:S02]  /*0130*/  USHF.L.U64.HI UR15, UR5, 0x3, UR4 ;  /* 0x00000003050f7899 */ /* 0x000fe40008010204 */
[----:B0-----:R-:W-:-:S04]  /*0140*/  UIADD3 UR8, UP0, UPT, UR14, UR16, URZ ;  /* 0x000000100e087290 */ /* 0x001fc8000ff1e0ff */
[----:B------:R-:W-:Y:S02]  /*0150*/  UIADD3.X UR9, UPT, UPT, UR15, UR17, URZ, UP0, !UPT ;  /* 0x000000110f097290 */ /* 0x000fe400087fe4ff */
[----:B------:R-:W-:-:S04]  /*0160*/  IMAD.U32 R4, RZ, RZ, UR8 ;  /* 0x00000008ff047e24 */ /* 0x000fc8000f8e00ff */
[----:B------:R-:W-:-:S06]  /*0170*/  IMAD.U32 R5, RZ, RZ, UR9 ;  /* 0x00000009ff057e24 */ /* 0x000fcc000f8e00ff */
[----:B------:R-:W2:Y:S01]  /*0180*/  LDG.E.64.CONSTANT R4, desc[UR20][R4.64] ;  /* 0x0000001404047981 */ /* 0x000ea2000c1e9b00 */
[----:B-1----:R-:W-:Y:S01]  /*0190*/  UIADD3 UR6, UP0, UPT, UR14, UR6, URZ ;  /* 0x000000060e067290 */ /* 0x002fe2000ff1e0ff */
[----:B------:R-:W-:-:S03]  /*01a0*/  ISETP.NE.AND P0, PT, R28, 0x1, PT ;  /* 0x000000011c00780c */ /* 0x000fc60003f05270 */
[----:B------:R-:W-:Y:S02]  /*01b0*/  UIADD3.X UR7, UPT, UPT, UR15, UR7, URZ, UP0, !UPT ;  /* 0x000000070f077290 */ /* 0x000fe400087fe4ff */
[----:B------:R-:W-:-:S04]  /*01c0*/  IMAD.U32 R2, RZ, RZ, UR6 ;  /* 0x00000006ff027e24 */ /* 0x000fc8000f8e00ff */
[----:B------:R-:W-:-:S05]  /*01d0*/  IMAD.U32 R3, RZ, RZ, UR7 ;  /* 0x00000007ff037e24 */ /* 0x000fca000f8e00ff */
[----:B--2---:R0:W-:Y:S01]  /*01e0*/  STG.E.64 desc[UR20][R2.64], R4 ;  /* 0x0000000402007986 */ /* 0x0041e2000c101b14 */
[----:B------:R-:W-:Y:S05]  /*01f0*/  @!P0 EXIT ;  /* 0x000000000000894d */ /* 0x000fea0003800000 */
[C---:B------:R-:W-:Y:S01]  /*0200*/  ISETP.NE.AND P0, PT, R28.reuse, 0x2, PT ;  /* 0x000000021c00780c */ /* 0x040fe20003f05270 */
[----:B------:R-:W-:Y:S01]  /*0210*/  UMOV UR4, 0x1 ;  /* 0x0000000100047882 */ /* 0x000fe20000000000 */
[----:B------:R-:W-:-:S11]  /*0220*/  VIADD R28, R28, 0xffffffff ;  /* 0xffffffff1c1c7836 */ /* 0x000fd60000000000 */
[----:B------:R-:W-:Y:S05]  /*0230*/  @!P0 BRA `(.L_x_24) ;  /* 0x0000000800e48947 */ /* 0x000fea0003800000 */
[----:B------:R-:W1:Y:S01]  /*0240*/  LDCU UR10, c[0x0][0x3a8] ;  /* 0x00007500ff0a77ac */ /* 0x000e620008000800 */
[----:B------:R-:W2:Y:S01]  /*0250*/  LDCU.64 UR18, c[0x0][0x388] ;  /* 0x00007100ff1277ac */ /* 0x000ea20008000a00 */
[----:B------:R-:W-:Y:S01]  /*0260*/  UIADD3 UR4, UP0, UPT, UR14, 0x10, URZ ;  /* 0x000000100e047890 */ /* 0x000fe2000ff1e0ff */
[----:B------:R-:W3:Y:S03]  /*0270*/  LDCU UR22, c[0x0][0x3a8] ;  /* 0x00007500ff1677ac */ /* 0x000ee60008000800 */
[----:B------:R-:W-:Y:S02]  /*0280*/  UIADD3.X UR12, UPT, UPT, URZ, UR15, URZ, UP0, !UPT ;  /* 0x0000000fff0c7290 */ /* 0x000fe400087fe4ff */
[----:B-1----:R-:W-:Y:S02]  /*0290*/  UIMAD.WIDE UR10, UR10, 0x8, URZ ;  /* 0x000000080a0a78a5 */ /* 0x002fe4000f8e02ff */
[----:B--2---:R-:W-:-:S02]  /*02a0*/  UIADD3 UR13, UP2, UPT, UR4, UR18, URZ ;  /* 0x00000012040d7290 */ /* 0x004fc4000ff5e0ff */
[----:B------:R-:W-:Y:S02]  /*02b0*/  UIADD3 UR4, UP3, UPT, UR4, UR16, URZ ;  /* 0x0000001004047290 */ /* 0x000fe4000ff7e0ff */
[----:B------:R-:W-:Y:S02]  /*02c0*/  UIADD3 UR10, UP0, UP1, UR14, UR16, -UR10 ;  /* 0x000000100e0a7290 */ /* 0x000fe4000f91e80a */
[----:B------:R-:W-:Y:S01]  /*02d0*/  UIADD3.X UR14, UPT, UPT, UR12, UR19, URZ, UP2, !UPT ;  /* 0x000000130c0e7290 */ /* 0x000fe200097fe4ff */
[----:B0-----:R-:W-:Y:S01]  /*02e0*/  IMAD.U32 R2, RZ, RZ, UR13 ;  /* 0x0000000dff027e24 */ /* 0x001fe2000f8e00ff */
[----:B------:R-:W-:Y:S01]  /*02f0*/  UIADD3.X UR12, UPT, UPT, UR12, UR17, URZ, UP3, !UPT ;  /* 0x000000110c0c7290 */ /* 0x000fe20009ffe4ff */
[----:B------:R-:W-:Y:S01]  /*0300*/  IMAD.U32 R4, RZ, RZ, UR4 ;  /* 0x00000004ff047e24 */ /* 0x000fe2000f8e00ff */
[----:B------:R-:W-:Y:S02]  /*0310*/  UIADD3.X UR11, UPT, UPT, UR15, UR17, ~UR11, UP0, UP1 ;  /* 0x000000110f0b7290 */ /* 0x000fe400087e2c0b */
[----:B------:R-:W-:Y:S01]  /*0320*/  IMAD.U32 R3, RZ, RZ, UR14 ;  /* 0x0000000eff037e24 */ /* 0x000fe2000f8e00ff */
[----:B------:R-:W-:Y:S01]  /*0330*/  UMOV UR4, URZ ;  /* 0x000000ff00047c82 */ /* 0x000fe20008000000 */
[----:B------:R-:W-:Y:S01]  /*0340*/  IMAD.U32 R5, RZ, RZ, UR12 ;  /* 0x0000000cff057e24 */ /* 0x000fe2000f8e00ff */
[----:B---3--:R-:W-:-:S07]  /*0350*/  UMOV UR12, 0x1 ;  /* 0x00000001000c7882 */ /* 0x008fce0000000000 */
.L_x_39:
[----:B------:R-:W-:Y:S02]  /*0360*/  UIADD3 UR16, UPT, UPT, UR4, 0x1, URZ ;  /* 0x0000000104107890 */ /* 0x000fe4000fffe0ff */
[----:B------:R-:W-:Y:S02]  /*0370*/  UIMAD.WIDE UR14, UR12, 0x8, UR6 ;  /* 0x000000080c0e78a5 */ /* 0x000fe4000f8e0206 */
[----:B------:R-:W-:Y:S02]  /*0380*/  UISETP.GE.AND UP0, UPT, UR16, UR22, UPT ;  /* 0x000000161000728c */ /* 0x000fe4000bf06270 */
[----:B------:R-:W-:-:S07]  /*0390*/  UIMAD.WIDE UR12, UR12, 0x8, UR10 ;  /* 0x000000080c0c78a5 */ /* 0x000fce000f8e020a */
[----:B-1----:R-:W-:Y:S05]  /*03a0*/  BRA.U !UP0, `(.L_x_25) ;  /* 0x00000001080c7547 */ /* 0x002fea000b800000 */
[----:B------:R-:W2:Y:S02]  /*03b0*/  LDG.E.64.CONSTANT R14, desc[UR20][R2.64+-0x8] ;  /* 0xfffff814020e7981 */ /* 0x000ea4000c1e9b00 */
[----:B--2---:R-:W-:-:S14]  /*03c0*/  DSETP.NAN.AND P0, PT, R14, R14, PT ;  /* 0x0000000e0e00722a */ /* 0x004fdc0003f08000 */
[----:B------:R-:W-:Y:S05]  /*03d0*/  @!P0 BRA `(.L_x_26) ;  /* 0x0000000000288947 */ /* 0x000fea0003800000 */
.L_x_25:
[----:B------:R-:W-:Y:S01]  /*03e0*/  MOV R6, UR14 ;  /* 0x0000000e00067c02 */ /* 0x000fe20008000f00 */
[----:B------:R-:W-:-:S06]  /*03f0*/  IMAD.U32 R7, RZ, RZ, UR15 ;  /* 0x0000000fff077e24 */ /* 0x000fcc000f8e00ff */
[----:B------:R-:W2:Y:S01]  /*0400*/  LDG.E.64 R6, desc[UR20][R6.64+-0x8] ;  /* 0xfffff81406067981 */ /* 0x000ea2000c1e1b00 */
[----:B------:R-:W-:Y:S02]  /*0410*/  IMAD.U32 R8, RZ, RZ, UR14 ;  /* 0x0000000eff087e24 */ /* 0x000fe4000f8e00ff */
[----:B------:R-:W-:Y:S01]  /*0420*/  IMAD.U32 R9, RZ, RZ, UR15 ;  /* 0x0000000fff097e24 */ /* 0x000fe2000f8e00ff */
[----:B--2---:R-:W-:-:S14]  /*0430*/  DSETP.NAN.AND P0, PT, R6, R6, PT ;  /* 0x000000060600722a */ /* 0x004fdc0003f08000 */
[----:B------:R-:W-:Y:S05]  /*0440*/  @!P0 BRA `(.L_x_27) ;  /* 0x0000000000048947 */ /* 0x000fea0003800000 */
[----:B------:R0:W5:Y:S02]  /*0450*/  LDG.E.64.CONSTANT R6, desc[UR20][R4.64+-0x8] ;  /* 0xfffff81404067981 */ /* 0x000164000c1e9b00 */
.L_x_27:
[----:B-----5:R1:W-:Y:S01]  /*0460*/  STG.E.64 desc[UR20][R8.64], R6 ;  /* 0x0000000608007986 */ /* 0x0203e2000c101b14 */
[----:B------:R-:W-:Y:S05]  /*0470*/  BRA `(.L_x_28) ;  /* 0x0000000400007947 */ /* 0x000fea0003800000 */
.L_x_26:
[----:B------:R0:W5:Y:S01]  /*0480*/  LDG.E.64.CONSTANT R6, desc[UR20][R4.64+-0x8] ;  /* 0xfffff81404067981 */ /* 0x000162000c1e9b00 */
[----:B------:R-:W-:Y:S01]  /*0490*/  DSETP.NEU.AND P0, PT, R14, RZ, PT ;  /* 0x000000ff0e00722a */ /* 0x000fe20003f0d000 */
[----:B------:R-:W-:Y:S02]  /*04a0*/  IMAD.MOV.U32 R8, RZ, RZ, -0x2d0e5604 ;  /* 0xd2f1a9fcff087424 */ /* 0x000fe400078e00ff */
[----:B------:R-:W-:-:S11]  /*04b0*/  IMAD.MOV.U32 R9, RZ, RZ, 0x3fb0624d ;  /* 0x3fb0624dff097424 */ /* 0x000fd600078e00ff */
[----:B0-----:R-:W-:Y:S05]  /*04c0*/  @!P0 BRA `(.L_x_29) ;  /* 0x0000000000708947 */ /* 0x001fea0003800000 */
[----:B------:R-:W-:Y:S02]  /*04d0*/  IMAD.U32 R18, RZ, RZ, UR12 ;  /* 0x0000000cff127e24 */ /* 0x000fe4000f8e00ff */
[----:B------:R-:W-:-:S05]  /*04e0*/  IMAD.U32 R19, RZ, RZ, UR13 ;  /* 0x0000000dff137e24 */ /* 0x000fca000f8e00ff */
[----:B------:R-:W2:Y:S01]  /*04f0*/  LDG.E.64.CONSTANT R8, desc[UR20][R18.64] ;  /* 0x0000001412087981 */ /* 0x000ea2000c1e9b00 */
[----:B------:R-:W0:Y:S01]  /*0500*/  MUFU.RCP64H R11, R15 ;  /* 0x0000000f000b7308 */ /* 0x000e220000001800 */
[----:B------:R-:W-:-:S06]  /*0510*/  IMAD.MOV.U32 R10, RZ, RZ, 0x1 ;  /* 0x00000001ff0a7424 */ /* 0x000fcc00078e00ff */
[----:B0-----:R-:W-:-:S08]  /*0520*/  DFMA R12, -R14, R10, 1 ;  /* 0x3ff000000e0c742b */ /* 0x001fd0000000010a */
[----:B------:R-:W-:-:S08]  /*0530*/  DFMA R12, R12, R12, R12 ;  /* 0x0000000c0c0c722b */ /* 0x000fd0000000000c */
[----:B------:R-:W-:-:S08]  /*0540*/  DFMA R12, R10, R12, R10 ;  /* 0x0000000c0a0c722b */ /* 0x000fd0000000000a */
[----:B------:R-:W-:-:S08]  /*0550*/  DFMA R10, -R14, R12, 1 ;  /* 0x3ff000000e0a742b */ /* 0x000fd0000000010c */
[----:B------:R-:W-:Y:S02]  /*0560*/  DFMA R10, R12, R10, R12 ;  /* 0x0000000a0c0a722b */ /* 0x000fe4000000000c */
[----:B--2--5:R-:W-:-:S08]  /*0570*/  DADD R16, R6, -R8 ;  /* 0x0000000006107229 */ /* 0x024fd00000000808 */
[----:B------:R-:W-:-:S08]  /*0580*/  DMUL R8, |R16|, R10 ;  /* 0x0000000a10087228 */ /* 0x000fd00000000200 */
[----:B------:R-:W-:-:S08]  /*0590*/  DFMA R12, -R14, R8, |R16| ;  /* 0x000000080e0c722b */ /* 0x000fd00000000510 */
[----:B------:R-:W-:Y:S02]  /*05a0*/  DFMA R8, R10, R12, R8 ;  /* 0x0000000c0a08722b */ /* 0x000fe40000000008 */
[----:B------:R-:W-:-:S08]  /*05b0*/  DADD R12, -RZ, |R16| ;  /* 0x00000000ff0c7229 */ /* 0x000fd00000000510 */
[----:B------:R-:W-:Y:S02]  /*05c0*/  FFMA R0, RZ, R15, R9 ;  /* 0x0000000fff007223 */ /* 0x000fe40000000009 */
[----:B------:R-:W-:-:S03]  /*05d0*/  FSETP.GEU.AND P1, PT, |R13|, 6.5827683646048100446e-37, PT ;  /* 0x036000000d00780b */ /* 0x000fc60003f2e200 */
[----:B------:R-:W-:-:S13]  /*05e0*/  FSETP.GT.AND P0, PT, |R0|, 1.469367938527859385e-39, PT ;  /* 0x001000000000780b */ /* 0x000fda0003f04200 */
[----:B------:R-:W-:Y:S05]  /*05f0*/  @P0 BRA P1, `(.L_x_30) ;  /* 0x0000000000100947 */ /* 0x000fea0000800000 */
[----:B------:R-:W-:-:S07]  /*0600*/  MOV R22, 0x620 ;  /* 0x0000062000167802 */ /* 0x000fce0000000f00 */
[----:B------:R-:W-:Y:S05]  /*0610*/  CALL.REL.NOINC `($__internal_1_$__cuda_sm20_div_rn_f64_full) ;  /* 0x0000000c00a07944 */ /* 0x000fea0003c00000 */
[----:B------:R-:W-:Y:S01]  /*0620*/  MOV R8, R10 ;  /* 0x0000000a00087202 */ /* 0x000fe20000000f00 */
[----:B------:R-:W-:-:S07]  /*0630*/  IMAD.MOV.U32 R9, RZ, RZ, R11 ;  /* 0x000000ffff097224 */ /* 0x000fce00078e000b */
.L_x_30:
[----:B------:R-:W-:Y:S01]  /*0640*/  IMAD.MOV.U32 R10, RZ, RZ, -0x7ef9db22 ;  /* 0x810624deff0a7424 */ /* 0x000fe200078e00ff */
[----:B------:R-:W-:Y:S01]  /*0650*/  UMOV UR16, 0xd2f1a9fc ;  /* 0xd2f1a9fc00107882 */ /* 0x000fe20000000000 */
[----:B------:R-:W-:Y:S01]  /*0660*/  IMAD.MOV.U32 R11, RZ, RZ, 0x3fe34395 ;  /* 0x3fe34395ff0b7424 */ /* 0x000fe200078e00ff */
[----:B------:R-:W-:-:S05]  /*0670*/  UMOV UR17, 0x3fb0624d ;  /* 0x3fb0624d00117882 */ /* 0x000fca0000000000 */
[----:B------:R-:W-:-:S11]  /*0680*/  DFMA R8, R8, R10, UR16 ;  /* 0x0000001008087e2b */ /* 0x000fd6000800000a */
.L_x_29:
[----:B------:R-:W-:Y:S01]  /*0690*/  DADD R12, -RZ, |R8| ;  /* 0x00000000ff0c7229 */ /* 0x000fe20000000508 */
[----:B------:R-:W-:-:S09]  /*06a0*/  MOV R0, 0x6d0 ;  /* 0x000006d000007802 */ /* 0x000fd20000000f00 */
[----:B------:R-:W-:-:S07]  /*06b0*/  IMAD.MOV.U32 R29, RZ, RZ, R13 ;  /* 0x000000ffff1d7224 */ /* 0x000fce00078e000d */
[----:B-----5:R-:W-:Y:S05]  /*06c0*/  CALL.REL.NOINC `($batch_kama_smooth_kernel$__internal_accurate_pow) ;  /* 0x0000001000e07944 */ /* 0x020fea0003c00000 */
[----:B------:R-:W-:Y:S02]  /*06d0*/  IMAD.U32 R14, RZ, RZ, UR14 ;  /* 0x0000000eff0e7e24 */ /* 0x000fe4000f8e00ff */
[----:B------:R-:W-:-:S06]  /*06e0*/  IMAD.U32 R15, RZ, RZ, UR15 ;  /* 0x0000000fff0f7e24 */ /* 0x000fcc000f8e00ff */
[----:B------:R-:W2:Y:S01]  /*06f0*/  LDG.E.64 R14, desc[UR20][R14.64+-0x8] ;  /* 0xfffff8140e0e7981 */ /* 0x000ea2000c1e1b00 */
[C---:B------:R-:W-:Y:S02]  /*0700*/  DADD R10, R8.reuse, 2 ;  /* 0x40000000080a7429 */ /* 0x040fe40000000000 */
[C---:B------:R-:W-:Y:S02]  /*0710*/  DSETP.NEU.AND P1, PT, R8.reuse, RZ, PT ;  /* 0x000000ff0800722a */ /* 0x040fe40003f2d000 */
[----:B------:R-:W-:-:S04]  /*0720*/  DSETP.NEU.AND P0, PT, R8, 1, PT ;  /* 0x3ff000000800742a */ /* 0x000fc80003f0d000 */
[----:B------:R-:W-:Y:S02]  /*0730*/  FSEL R12, R12, RZ, P1 ;  /* 0x000000ff0c0c7208 */ /* 0x000fe40000800000 */
[----:B------:R-:W-:Y:S02]  /*0740*/  LOP3.LUT R10, R11, 0x7ff00000, RZ, 0xc0, !PT ;  /* 0x7ff000000b0a7812 */ /* 0x000fe400078ec0ff */
[----:B------:R-:W-:Y:S02]  /*0750*/  FSEL R13, R18, RZ, P1 ;  /* 0x000000ff120d7208 */ /* 0x000fe40000800000 */
[----:B------:R-:W-:Y:S01]  /*0760*/  ISETP.NE.AND P2, PT, R10, 0x7ff00000, PT ;  /* 0x7ff000000a00780c */ /* 0x000fe20003f45270 */
[----:B--2---:R-:W-:-:S06]  /*0770*/  DSETP.NAN.AND P3, PT, R14, R14, PT ;  /* 0x0000000e0e00722a */ /* 0x004fcc0003f68000 */
[----:B------:R-:W-:Y:S02]  /*0780*/  FSEL R10, R14, R6, !P3 ;  /* 0x000000060e0a7208 */ /* 0x000fe40005800000 */
[----:B------:R-:W-:-:S04]  /*0790*/  FSEL R11, R15, R7, !P3 ;  /* 0x000000070f0b7208 */ /* 0x000fc80005800000 */
[----:B------:R-:W-:Y:S05]  /*07a0*/  @P2 BRA `(.L_x_31) ;  /* 0x0000000000182947 */ /* 0x000fea0003800000 */
[----:B------:R-:W-:-:S14]  /*07b0*/  DSETP.NAN.AND P1, PT, R8, R8, PT ;  /* 0x000000080800722a */ /* 0x000fdc0003f28000 */
[----:B------:R-:W-:Y:S01]  /*07c0*/  @P1 DADD R12, R8, 2 ;  /* 0x40000000080c1429 */ /* 0x000fe20000000000 */
[----:B------:R-:W-:Y:S10]  /*07d0*/  @P1 BRA `(.L_x_31) ;  /* 0x00000000000c1947 */ /* 0x000ff40003800000 */
[----:B------:R-:W-:-:S14]  /*07e0*/  DSETP.NEU.AND P1, PT, |R8|, +INF , PT ;  /* 0x7ff000000800742a */ /* 0x000fdc0003f2d200 */
[----:B------:R-:W-:Y:S02]  /*07f0*/  @!P1 IMAD.MOV.U32 R12, RZ, RZ, 0x0 ;  /* 0x00000000ff0c9424 */ /* 0x000fe400078e00ff */
[----:B------:R-:W-:-:S07]  /*0800*/  @!P1 IMAD.MOV.U32 R13, RZ, RZ, 0x7ff00000 ;  /* 0x7ff00000ff0d9424 */ /* 0x000fce00078e00ff */
.L_x_31:
[----:B------:R-:W-:Y:S01]  /*0810*/  DADD R6, R6, -R10 ;  /* 0x0000000006067229 */ /* 0x000fe2000000080a */
[----:B------:R-:W-:Y:S02]  /*0820*/  FSEL R8, R12, RZ, P0 ;  /* 0x000000ff0c087208 */ /* 0x000fe40000000000 */
[----:B------:R-:W-:-:S06]  /*0830*/  FSEL R9, R13, 1.875, P0 ;  /* 0x3ff000000d097808 */ /* 0x000fcc0000000000 */
[----:B------:R-:W-:Y:S01]  /*0840*/  DFMA R6, R6, R8, R10 ;  /* 0x000000080606722b */ /* 0x000fe2000000000a */
[----:B------:R-:W-:Y:S01]  /*0850*/  MOV R8, UR14 ;  /* 0x0000000e00087c02 */ /* 0x000fe20008000f00 */
[----:B------:R-:W-:-:S05]  /*0860*/  IMAD.U32 R9, RZ, RZ, UR15 ;  /* 0x0000000fff097e24 */ /* 0x000fca000f8e00ff */
[----:B------:R0:W-:Y:S04]  /*0870*/  STG.E.64 desc[UR20][R8.64], R6 ;  /* 0x0000000608007986 */ /* 0x0001e8000c101b14 */
.L_x_28:
[----:B------:R-:W-:-:S04]  /*0880*/  UIADD3 UR23, UPT, UPT, UR4, 0x2, URZ ;  /* 0x0000000204177890 */ /* 0x000fc8000fffe0ff */
[----:B------:R-:W-:-:S09]  /*0890*/  UISETP.GE.AND UP0, UPT, UR23, UR22, UPT ;  /* 0x000000161700728c */ /* 0x000fd2000bf06270 */
[----:B------:R-:W-:Y:S05]  /*08a0*/  BRA.U !UP0, `(.L_x_32) ;  /* 0x0000000508047547 */ /* 0x000fea000b800000 */
[----:B------:R-:W2:Y:S02]  /*08b0*/  LDG.E.64.CONSTANT R14, desc[UR20][R2.64] ;  /* 0x00000014020e7981 */ /* 0x000ea4000c1e9b00 */
[----:B--2---:R-:W-:-:S14]  /*08c0*/  DSETP.NAN.AND P0, PT, R14, R14, PT ;  /* 0x0000000e0e00722a */ /* 0x004fdc0003f08000 */
[----:B------:R-:W-:Y:S05]  /*08d0*/  @P0 BRA `(.L_x_32) ;  /* 0x0000000000f80947 */ /* 0x000fea0003800000 */
[----:B01----:R0:W5:Y:S01]  /*08e0*/  LDG.E.64.CONSTANT R8, desc[UR20][R4.64] ;  /* 0x0000001404087981 */ /* 0x003162000c1e9b00 */
        /* <DEDUP_REMOVED lines=25> */
.L_x_34:
[----:B------:R-:W-:Y:S01]  /*0a80*/  IMAD.MOV.U32 R12, RZ, RZ, -0x2d0e5604 ;  /* 0xd2f1a9fcff0c7424 */ /* 0x000fe200078e00ff */
[----:B------:R-:W-:Y:S01]  /*0a90*/  UMOV UR12, 0x810624de ;  /* 0x810624de000c7882 */ /* 0x000fe20000000000 */
[----:B------:R-:W-:Y:S01]  /*0aa0*/  IMAD.MOV.U32 R13, RZ, RZ, 0x3fb0624d ;  /* 0x3fb0624dff0d7424 */ /* 0x000fe200078e00ff */
[----:B------:R-:W-:-:S05]  /*0ab0*/  UMOV UR13, 0x3fe34395 ;  /* 0x3fe34395000d7882 */ /* 0x000fca0000000000 */
[----:B------:R-:W-:-:S11]  /*0ac0*/  DFMA R10, R10, UR12, R12 ;  /* 0x0000000c0a0a7c2b */ /* 0x000fd6000800000c */
.L_x_33:
[----:B------:R-:W-:Y:S01]  /*0ad0*/  DADD R12, -RZ, |R10| ;  /* 0x00000000ff0c7229 */ /* 0x000fe2000000050a */
[----:B------:R-:W-:-:S09]  /*0ae0*/  MOV R0, 0xb10 ;  /* 0x00000b1000007802 */ /* 0x000fd20000000f00 */
[----:B------:R-:W-:-:S07]  /*0af0*/  MOV R29, R13 ;  /* 0x0000000d001d7202 */ /* 0x000fce0000000f00 */
[----:B-----5:R-:W-:Y:S05]  /*0b00*/  CALL.REL.NOINC `($batch_kama_smooth_kernel$__internal_accurate_pow) ;  /* 0x0000000c00d07944 */ /* 0x020fea0003c00000 */
[C---:B------:R-:W-:Y:S02]  /*0b10*/  DADD R14, R10.reuse, 2 ;  /* 0x400000000a0e7429 */ /* 0x040fe40000000000 */
[----:B------:R-:W-:-:S06]  /*0b20*/  DSETP.NEU.AND P0, PT, R10, RZ, PT ;  /* 0x000000ff0a00722a */ /* 0x000fcc0003f0d000 */
[----:B------:R-:W-:Y:S02]  /*0b30*/  FSEL R12, R12, RZ, P0 ;  /* 0x000000ff0c0c7208 */ /* 0x000fe40000000000 */
[----:B------:R-:W-:Y:S02]  /*0b40*/  LOP3.LUT R14, R15, 0x7ff00000, RZ, 0xc0, !PT ;  /* 0x7ff000000f0e7812 */ /* 0x000fe400078ec0ff */
[----:B------:R-:W-:Y:S02]  /*0b50*/  FSEL R13, R18, RZ, P0 ;  /* 0x000000ff120d7208 */ /* 0x000fe40000000000 */
[----:B------:R-:W-:-:S13]  /*0b60*/  ISETP.NE.AND P1, PT, R14, 0x7ff00000, PT ;  /* 0x7ff000000e00780c */ /* 0x000fda0003f25270 */
[----:B------:R-:W-:Y:S05]  /*0b70*/  @P1 BRA `(.L_x_35) ;  /* 0x0000000000201947 */ /* 0x000fea0003800000 */
[----:B------:R-:W-:-:S14]  /*0b80*/  DSETP.NAN.AND P0, PT, R10, R10, PT ;  /* 0x0000000a0a00722a */ /* 0x000fdc0003f08000 */
[----:B------:R-:W-:Y:S05]  /*0b90*/  @P0 BRA `(.L_x_36) ;  /* 0x0000000000140947 */ /* 0x000fea0003800000 */
[----:B------:R-:W-:-:S14]  /*0ba0*/  DSETP.NEU.AND P0, PT, |R10|, +INF , PT ;  /* 0x7ff000000a00742a */ /* 0x000fdc0003f0d200 */
[----:B------:R-:W-:Y:S05]  /*0bb0*/  @P0 BRA `(.L_x_35) ;  /* 0x0000000000100947 */ /* 0x000fea0003800000 */
[----:B------:R-:W-:Y:S02]  /*0bc0*/  IMAD.MOV.U32 R12, RZ, RZ, 0x0 ;  /* 0x00000000ff0c7424 */ /* 0x000fe400078e00ff */
[----:B------:R-:W-:Y:S01]  /*0bd0*/  IMAD.MOV.U32 R13, RZ, RZ, 0x7ff00000 ;  /* 0x7ff00000ff0d7424 */ /* 0x000fe200078e00ff */
[----:B------:R-:W-:Y:S06]  /*0be0*/  BRA `(.L_x_35) ;  /* 0x0000000000047947 */ /* 0x000fec0003800000 */
.L_x_36:
[----:B------:R-:W-:-:S11]  /*0bf0*/  DADD R12, R10, 2 ;  /* 0x400000000a0c7429 */ /* 0x000fd60000000000 */
.L_x_35:
[----:B------:R-:W-:-:S06]  /*0c00*/  DSETP.NAN.AND P0, PT, R6, R6, PT ;  /* 0x000000060600722a */ /* 0x000fcc0003f08000 */
[----:B------:R-:W-:Y:S02]  /*0c10*/  FSEL R6, R6, R8, !P0 ;  /* 0x0000000806067208 */ /* 0x000fe40004000000 */
[----:B------:R-:W-:Y:S01]  /*0c20*/  FSEL R7, R7, R9, !P0 ;  /* 0x0000000907077208 */ /* 0x000fe20004000000 */
[----:B------:R-:W-:-:S05]  /*0c30*/  DSETP.NEU.AND P0, PT, R10, 1, PT ;  /* 0x3ff000000a00742a */ /* 0x000fca0003f0d000 */
[----:B------:R-:W-:Y:S01]  /*0c40*/  DADD R8, R8, -R6 ;  /* 0x0000000008087229 */ /* 0x000fe20000000806 */
[----:B------:R-:W-:Y:S02]  /*0c50*/  FSEL R10, R12, RZ, P0 ;  /* 0x000000ff0c0a7208 */ /* 0x000fe40000000000 */
[----:B------:R-:W-:-:S06]  /*0c60*/  FSEL R11, R13, 1.875, P0 ;  /* 0x3ff000000d0b7808 */ /* 0x000fcc0000000000 */
[----:B------:R-:W-:Y:S01]  /*0c70*/  DFMA R8, R8, R10, R6 ;  /* 0x0000000a0808722b */ /* 0x000fe20000000006 */
[----:B------:R-:W-:Y:S02]  /*0c80*/  IMAD.U32 R6, RZ, RZ, UR14 ;  /* 0x0000000eff067e24 */ /* 0x000fe4000f8e00ff */
[----:B------:R-:W-:-:S05]  /*0c90*/  IMAD.U32 R7, RZ, RZ, UR15 ;  /* 0x0000000fff077e24 */ /* 0x000fca000f8e00ff */
[----:B------:R0:W-:Y:S01]  /*0ca0*/  STG.E.64 desc[UR20][R6.64+0x8], R8 ;  /* 0x0000080806007986 */ /* 0x0001e2000c101b14 */
[----:B------:R-:W-:Y:S05]  /*0cb0*/  BRA `(.L_x_37) ;  /* 0x0000000000187947 */ /* 0x000fea0003800000 */
.L_x_32:
[----:B------:R-:W-:Y:S01]  /*0cc0*/  DSETP.NAN.AND P0, PT, R6, R6, PT ;  /* 0x000000060600722a */ /* 0x000fe20003f08000 */
[----:B01----:R-:W-:Y:S02]  /*0cd0*/  IMAD.U32 R8, RZ, RZ, UR14 ;  /* 0x0000000eff087e24 */ /* 0x003fe4000f8e00ff */
[----:B------:R-:W-:-:S11]  /*0ce0*/  IMAD.U32 R9, RZ, RZ, UR15 ;  /* 0x0000000fff097e24 */ /* 0x000fd6000f8e00ff */
[----:B------:R-:W-:Y:S05]  /*0cf0*/  @!P0 BRA `(.L_x_38) ;  /* 0x0000000000048947 */ /* 0x000fea0003800000 */
[----:B------:R0:W5:Y:S02]  /*0d00*/  LDG.E.64.CONSTANT R6, desc[UR20][R4.64] ;  /* 0x0000001404067981 */ /* 0x000164000c1e9b00 */
.L_x_38:
[----:B-----5:R1:W-:Y:S02]  /*0d10*/  STG.E.64 desc[UR20][R8.64+0x8], R6 ;  /* 0x0000080608007986 */ /* 0x0203e4000c101b14 */
.L_x_37:
[----:B------:R-:W-:Y:S01]  /*0d20*/  LOP3.LUT R0, R28, 0xfffffffe, RZ, 0xc0, !PT ;  /* 0xfffffffe1c007812 */ /* 0x000fe200078ec0ff */
[----:B------:R-:W-:Y:S01]  /*0d30*/  UIADD3 UR13, UPT, UPT, UR4, 0x2, URZ ;  /* 0x00000002040d7890 */ /* 0x000fe2000fffe0ff */
[----:B------:R-:W-:Y:S01]  /*0d40*/  IADD3 R2, P1, PT, R2, 0x10, RZ ;  /* 0x0000001002027810 */ /* 0x000fe20007f3e0ff */
[----:B------:R-:W-:Y:S01]  /*0d50*/  UIADD3 UR12, UPT, UPT, UR4, 0x3, URZ ;  /* 0x00000003040c7890 */ /* 0x000fe2000fffe0ff */
[----:B------:R-:W-:Y:S02]  /*0d60*/  ISETP.NE.AND P0, PT, R0, UR23, PT ;  /* 0x0000001700007c0c */ /* 0x000fe4000bf05270 */
[----:B0-----:R-:W-:Y:S01]  /*0d70*/  IADD3 R4, P2, PT, R4, 0x10, RZ ;  /* 0x0000001004047810 */ /* 0x001fe20007f5e0ff */
[----:B------:R-:W-:Y:S01]  /*0d80*/  IMAD.X R3, RZ, RZ, R3, P1 ;  /* 0x000000ffff037224 */ /* 0x000fe200008e0603 */
[----:B------:R-:W-:-:S03]  /*0d90*/  UMOV UR4, UR13 ;  /* 0x0000000d00047c82 */ /* 0x000fc60008000000 */
[----:B------:R-:W-:-:S06]  /*0da0*/  IMAD.X R5, RZ, RZ, R5, P2 ;  /* 0x000000ffff057224 */ /* 0x000fcc00010e0605 */
[----:B------:R-:W-:Y:S05]  /*0db0*/  @P0 BRA `(.L_x_39) ;  /* 0xfffffff400680947 */ /* 0x000fea000383ffff */
[----:B------:R-:W-:-:S12]  /*0dc0*/  UIADD3 UR4, UPT, UPT, UR4, 0x1, URZ ;  /* 0x0000000104047890 */ /* 0x000fd8000fffe0ff */
.L_x_24:
[----:B------:R-:W-:-:S04]  /*0dd0*/  LOP3.LUT R28, R28, 0x1, RZ, 0xc0, !PT ;  /* 0x000000011c1c7812 */ /* 0x000fc800078ec0ff */
[----:B------:R-:W-:-:S13]  /*0de0*/  ISETP.NE.U32.AND P0, PT, R28, 0x1, PT ;  /* 0x000000011c00780c */ /* 0x000fda0003f05070 */
[----:B------:R-:W-:Y:S05]  /*0df0*/  @P0 EXIT ;  /* 0x000000000000094d */ /* 0x000fea0003800000 */
[----:B------:R-:W2:Y:S02]  /*0e00*/  LDCU UR12, c[0x0][0x3a8] ;  /* 0x00007500ff0c77ac */ /* 0x000ea40008000800 */
[----:B--2---:R-:W-:-:S09]  /*0e10*/  UISETP.GE.AND UP0, UPT, UR4, UR12, UPT ;  /* 0x0000000c0400728c */ /* 0x004fd2000bf06270 */
[----:B------:R-:W-:Y:S05]  /*0e20*/  BRA.U !UP0, `(.L_x_40) ;  /* 0x0000000508607547 */ /* 0x000fea000b800000 */
[----:B------:R-:W2:Y:S01]  /*0e30*/  LDCU.64 UR14, c[0x0][0x388] ;  /* 0x00007100ff0e77ac */ /* 0x000ea20008000a00 */
[----:B------:R-:W-:-:S04]  /*0e40*/  UIADD3 UR10, UP0, UPT, UR5, UR4, URZ ;  /* 0x00000004050a7290 */ /* 0x000fc8000ff1e0ff */
[----:B------:R-:W-:Y:S02]  /*0e50*/  ULEA.HI.X.SX32 UR11, UR5, URZ, 0x1, UP0 ;  /* 0x000000ff050b7291 */ /* 0x000fe400080f0eff */
[----:B--2---:R-:W-:-:S04]  /*0e60*/  ULEA UR5, UP0, UR10, UR14, 0x3 ;  /* 0x0000000e0a057291 */ /* 0x004fc8000f8018ff */
[----:B------:R-:W-:Y:S02]  /*0e70*/  ULEA.HI.X UR10, UR10, UR15, UR11, 0x3, UP0 ;  /* 0x0000000f0a0a7291 */ /* 0x000fe400080f1c0b */
[----:B------:R-:W-:-:S04]  /*0e80*/  MOV R14, UR5 ;  /* 0x00000005000e7c02 */ /* 0x000fc80008000f00 */
[----:B------:R-:W-:-:S06]  /*0e90*/  IMAD.U32 R15, RZ, RZ, UR10 ;  /* 0x0000000aff0f7e24 */ /* 0x000fcc000f8e00ff */
[----:B------:R-:W2:Y:S02]  /*0ea0*/  LDG.E.64.CONSTANT R14, desc[UR20][R14.64] ;  /* 0x000000140e0e7981 */ /* 0x000ea4000c1e9b00 */
[----:B--2---:R-:W-:-:S14]  /*0eb0*/  DSETP.NAN.AND P0, PT, R14, R14, PT ;  /* 0x0000000e0e00722a */ /* 0x004fdc0003f08000 */
[----:B------:R-:W-:Y:S05]  /*0ec0*/  @P0 BRA `(.L_x_40) ;  /* 0x0000000400380947 */ /* 0x000fea0003800000 */
[----:B------:R-:W-:Y:S02]  /*0ed0*/  USHF.L.U32 UR11, UR4, 0x3, URZ ;  /* 0x00000003040b7899 */ /* 0x000fe400080006ff */
[----:B------:R-:W-:Y:S02]  /*0ee0*/  USHF.R.U32.HI UR13, URZ, 0x1d, UR4 ;  /* 0x0000001dff0d7899 */ /* 0x000fe40008011604 */
[----:B------:R-:W-:-:S04]  /*0ef0*/  UIADD3 UR5, UP0, UPT, UR11, UR8, URZ ;  /* 0x000000080b057290 */ /* 0x000fc8000ff1e0ff */
[----:B------:R-:W-:Y:S02]  /*0f00*/  UIADD3.X UR10, UPT, UPT, UR13, UR9, URZ, UP0, !UPT ;  /* 0x000000090d0a7290 */ /* 0x000fe400087fe4ff */
[----:B0-----:R-:W-:-:S04]  /*0f10*/  IMAD.U32 R2, RZ, RZ, UR5 ;  /* 0x00000005ff027e24 */ /* 0x001fc8000f8e00ff */
[----:B------:R-:W-:-:S06]  /*0f20*/  IMAD.U32 R3, RZ, RZ, UR10 ;  /* 0x0000000aff037e24 */ /* 0x000fcc000f8e00ff */
[----:B------:R-:W5:Y:S01]  /*0f30*/  LDG.E.64.CONSTANT R2, desc[UR20][R2.64] ;  /* 0x0000001402027981 */ /* 0x000f62000c1e9b00 */
[----:B------:R-:W-:Y:S01]  /*0f40*/  DSETP.NEU.AND P0, PT, R14, RZ, PT ;  /* 0x000000ff0e00722a */ /* 0x000fe20003f0d000 */
[----:B------:R-:W-:Y:S01]  /*0f50*/  UIADD3 UR5, UPT, UPT, UR4, -UR12, URZ ;  /* 0x8000000c04057290 */ /* 0x000fe2000fffe0ff */
[----:B------:R-:W-:Y:S02]  /*0f60*/  IMAD.MOV.U32 R4, RZ, RZ, -0x2d0e5604 ;  /* 0xd2f1a9fcff047424 */ /* 0x000fe400078e00ff */
[----:B------:R-:W-:Y:S01]  /*0f70*/  IMAD.MOV.U32 R5, RZ, RZ, 0x3fb0624d ;  /* 0x3fb0624dff057424 */ /* 0x000fe200078e00ff */
[----:B------:R-:W-:-:S09]  /*0f80*/  UIMAD.WIDE UR8, UR5, 0x8, UR8 ;  /* 0x00000008050878a5 */ /* 0x000fd2000f8e0208 */
[----:B------:R-:W-:Y:S05]  /*0f90*/  @!P0 BRA `(.L_x_41) ;  /* 0x0000000000708947 */ /* 0x000fea0003800000 */
[----:B------:R-:W-:Y:S02]  /*0fa0*/  IMAD.U32 R10, RZ, RZ, UR8 ;  /* 0x00000008ff0a7e24 */ /* 0x000fe4000f8e00ff */
[----:B------:R-:W-:-:S05]  /*0fb0*/  IMAD.U32 R11, RZ, RZ, UR9 ;  /* 0x00000009ff0b7e24 */ /* 0x000fca000f8e00ff */
[----:B-1----:R-:W2:Y:S01]  /*0fc0*/  LDG.E.64.CONSTANT R8, desc[UR20][R10.64] ;  /* 0x000000140a087981 */ /* 0x002ea2000c1e9b00 */
        /* <DEDUP_REMOVED lines=9> */
[--C-:B------:R-:W-:Y:S02]  /*1060*/  DFMA R8, -R14, R6, |R12|.reuse ;  /* 0x000000060e08722b */ /* 0x100fe4000000050c */
[----:B------:R-:W-:-:S06]  /*1070*/  DADD R12, -RZ, |R12| ;  /* 0x00000000ff0c7229 */ /* 0x000fcc000000050c */
[----:B------:R-:W-:-:S04]  /*1080*/  DFMA R4, R4, R8, R6 ;  /* 0x000000080404722b */ /* 0x000fc80000000006 */
[----:B------:R-:W-:-:S06]  /*1090*/  FSETP.GEU.AND P1, PT, |R13|, 6.5827683646048100446e-37, PT ;  /* 0x036000000d00780b */ /* 0x000fcc0003f2e200 */
[----:B------:R-:W-:-:S05]  /*10a0*/  FFMA R0, RZ, R15, R5 ;  /* 0x0000000fff007223 */ /* 0x000fca0000000005 */
[----:B------:R-:W-:-:S13]  /*10b0*/  FSETP.GT.AND P0, PT, |R0|, 1.469367938527859385e-39, PT ;  /* 0x001000000000780b */ /* 0x000fda0003f04200 */
[----:B------:R-:W-:Y:S05]  /*10c0*/  @P0 BRA P1, `(.L_x_42) ;  /* 0x0000000000100947 */ /* 0x000fea0000800000 */
[----:B------:R-:W-:-:S07]  /*10d0*/  MOV R22, 0x10f0 ;  /* 0x000010f000167802 */ /* 0x000fce0000000f00 */
[----:B------:R-:W-:Y:S05]  /*10e0*/  CALL.REL.NOINC `($__internal_1_$__cuda_sm20_div_rn_f64_full) ;  /* 0x0000000000ec7944 */ /* 0x000fea0003c00000 */
[----:B------:R-:W-:Y:S01]  /*10f0*/  MOV R4, R10 ;  /* 0x0000000a00047202 */ /* 0x000fe20000000f00 */
[----:B------:R-:W-:-:S07]  /*1100*/  IMAD.MOV.U32 R5, RZ, RZ, R11 ;  /* 0x000000ffff057224 */ /* 0x000fce00078e000b */
.L_x_42:
[----:B------:R-:W-:Y:S01]  /*1110*/  IMAD.MOV.U32 R6, RZ, RZ, -0x2d0e5604 ;  /* 0xd2f1a9fcff067424 */ /* 0x000fe200078e00ff */
[----:B------:R-:W-:Y:S01]  /*1120*/  UMOV UR8, 0x810624de ;  /* 0x810624de00087882 */ /* 0x000fe20000000000 */
[----:B------:R-:W-:Y:S01]  /*1130*/  IMAD.MOV.U32 R7, RZ, RZ, 0x3fb0624d ;  /* 0x3fb0624dff077424 */ /* 0x000fe200078e00ff */
[----:B------:R-:W-:-:S05]  /*1140*/  UMOV UR9, 0x3fe34395 ;  /* 0x3fe3439500097882 */ /* 0x000fca0000000000 */
[----:B------:R-:W-:-:S11]  /*1150*/  DFMA R4, R4, UR8, R6 ;  /* 0x0000000804047c2b */ /* 0x000fd60008000006 */
.L_x_41:
[----:B------:R-:W-:Y:S01]  /*1160*/  DADD R12, -RZ, |R4| ;  /* 0x00000000ff0c7229 */ /* 0x000fe20000000504 */
[----:B------:R-:W-:-:S09]  /*1170*/  MOV R0, 0x11a0 ;  /* 0x000011a000007802 */ /* 0x000fd20000000f00 */
[----:B------:R-:W-:-:S07]  /*1180*/  IMAD.MOV.U32 R29, RZ, RZ, R13 ;  /* 0x000000ffff1d7224 */ /* 0x000fce00078e000d */
[----:B-1---5:R-:W-:Y:S05]  /*1190*/  CALL.REL.NOINC `($batch_kama_smooth_kernel$__internal_accurate_pow) ;  /* 0x00000008002c7944 */ /* 0x022fea0003c00000 */
        /* <DEDUP_REMOVED lines=14> */
.L_x_44:
[----:B------:R-:W-:-:S11]  /*1280*/  DADD R12, R4, 2 ;  /* 0x40000000040c7429 */ /* 0x000fd60000000000 */
.L_x_43:
[----:B------:R-:W-:-:S06]  /*1290*/  UIMAD.WIDE UR8, UR4, 0x8, UR6 ;  /* 0x00000008040878a5 */ /* 0x000fcc000f8e0206 */
[----:B------:R-:W-:Y:S02]  /*12a0*/  IMAD.U32 R10, RZ, RZ, UR8 ;  /* 0x00000008ff0a7e24 */ /* 0x000fe4000f8e00ff */
[----:B------:R-:W-:-:S05]  /*12b0*/  IMAD.U32 R11, RZ, RZ, UR9 ;  /* 0x00000009ff0b7e24 */ /* 0x000fca000f8e00ff */
[----:B------:R-:W2:Y:S01]  /*12c0*/  LDG.E.64 R6, desc[UR20][R10.64+-0x8] ;  /* 0xfffff8140a067981 */ /* 0x000ea2000c1e1b00 */
[----:B------:R-:W-:-:S04]  /*12d0*/  UIADD3 UR5, UP0, UPT, UR11, UR6, URZ ;  /* 0x000000060b057290 */ /* 0x000fc8000ff1e0ff */
[----:B------:R-:W-:Y:S02]  /*12e0*/  UIADD3.X UR8, UPT, UPT, UR13, UR7, URZ, UP0, !UPT ;  /* 0x000000070d087290 */ /* 0x000fe400087fe4ff */
[----:B------:R-:W-:-:S04]  /*12f0*/  MOV R8, UR5 ;  /* 0x0000000500087c02 */ /* 0x000fc80008000f00 */
[----:B------:R-:W-:Y:S01]  /*1300*/  IMAD.U32 R9, RZ, RZ, UR8 ;  /* 0x00000008ff097e24 */ /* 0x000fe2000f8e00ff */
[----:B--2---:R-:W-:-:S06]  /*1310*/  DSETP.NAN.AND P0, PT, R6, R6, PT ;  /* 0x000000060600722a */ /* 0x004fcc0003f08000 */
[----:B------:R-:W-:Y:S02]  /*1320*/  FSEL R6, R6, R2, !P0 ;  /* 0x0000000206067208 */ /* 0x000fe40004000000 */
[----:B------:R-:W-:Y:S01]  /*1330*/  FSEL R7, R7, R3, !P0 ;  /* 0x0000000307077208 */ /* 0x000fe20004000000 */
[----:B------:R-:W-:-:S05]  /*1340*/  DSETP.NEU.AND P0, PT, R4, 1, PT ;  /* 0x3ff000000400742a */ /* 0x000fca0003f0d000 */
[----:B------:R-:W-:Y:S01]  /*1350*/  DADD R2, R2, -R6 ;  /* 0x0000000002027229 */ /* 0x000fe20000000806 */
[----:B------:R-:W-:Y:S02]  /*1360*/  FSEL R4, R12, RZ, P0 ;  /* 0x000000ff0c047208 */ /* 0x000fe40000000000 */
[----:B------:R-:W-:-:S06]  /*1370*/  FSEL R5, R13, 1.875, P0 ;  /* 0x3ff000000d057808 */ /* 0x000fcc0000000000 */
[----:B------:R-:W-:-:S07]  /*1380*/  DFMA R2, R2, R4, R6 ;  /* 0x000000040202722b */ /* 0x000fce0000000006 */
[----:B------:R-:W-:Y:S01]  /*1390*/  STG.E.64 desc[UR20][R8.64], R2 ;  /* 0x0000000208007986 */ /* 0x000fe2000c101b14 */
[----:B------:R-:W-:Y:S05]  /*13a0*/  EXIT ;  /* 0x000000000000794d */ /* 0x000fea0003800000 */
.L_x_40:
[----:B------:R-:W-:-:S06]  /*13b0*/  UIMAD.WIDE UR10, UR4, 0x8, UR6 ;  /* 0x00000008040a78a5 */ /* 0x000fcc000f8e0206 */
[----:B0-----:R-:W-:Y:S02]  /*13c0*/  IMAD.U32 R2, RZ, RZ, UR10 ;  /* 0x0000000aff027e24 */ /* 0x001fe4000f8e00ff */
[----:B------:R-:W-:-:S06]  /*13d0*/  IMAD.U32 R3, RZ, RZ, UR11 ;  /* 0x0000000bff037e24 */ /* 0x000fcc000f8e00ff */
[----:B------:R-:W2:Y:S02]  /*13e0*/  LDG.E.64 R2, desc[UR20][R2.64+-0x8] ;  /* 0xfffff81402027981 */ /* 0x000ea4000c1e1b00 */
[----:B--2---:R-:W-:-:S14]  /*13f0*/  DSETP.NAN.AND P0, PT, R2, R2, PT ;  /* 0x000000020200722a */ /* 0x004fdc0003f08000 */
[----:B------:R-:W-:Y:S05]  /*1400*/  @!P0 BRA `(.L_x_45) ;  /* 0x0000000000108947 */ /* 0x000fea0003800000 */
[----:B------:R-:W-:-:S06]  /*1410*/  UIMAD.WIDE.U32 UR10, UR4, 0x8, UR8 ;  /* 0x00000008040a78a5 */ /* 0x000fcc000f8e0008 */
[----:B------:R-:W-:Y:S02]  /*1420*/  IMAD.U32 R2, RZ, RZ, UR10 ;  /* 0x0000000aff027e24 */ /* 0x000fe4000f8e00ff */
[----:B------:R-:W-:-:S06]  /*1430*/  IMAD.U32 R3, RZ, RZ, UR11 ;  /* 0x0000000bff037e24 */ /* 0x000fcc000f8e00ff */
[----:B------:R-:W5:Y:S02]  /*1440*/  LDG.E.64.CONSTANT R2, desc[UR20][R2.64] ;  /* 0x0000001402027981 */ /* 0x000f64000c1e9b00 */
.L_x_45:
[----:B------:R-:W-:-:S06]  /*1450*/  UIMAD.WIDE.U32 UR10, UR4, 0x8, UR6 ;  /* 0x00000008040a78a5 */ /* 0x000fcc000f8e0006 */
[----:B------:R-:W-:Y:S02]  /*1460*/  IMAD.U32 R4, RZ, RZ, UR10 ;  /* 0x0000000aff047e24 */ /* 0x000fe4000f8e00ff */
[----:B------:R-:W-:-:S05]  /*1470*/  IMAD.U32 R5, RZ, RZ, UR11 ;  /* 0x0000000bff057e24 */ /* 0x000fca000f8e00ff */
[----:B-----5:R-:W-:Y:S01]  /*1480*/  STG.E.64 desc[UR20][R4.64], R2 ;  /* 0x0000000204007986 */ /* 0x020fe2000c101b14 */
[----:B------:R-:W-:Y:S05]  /*1490*/  EXIT ;  /* 0x000000000000794d */ /* 0x000fea0003800000 */
        .weak           $__internal_1_$__cuda_sm20_div_rn_f64_full
        .type           $__internal_1_$__cuda_sm20_div_rn_f64_full,@function
        .size           $__internal_1_$__cuda_sm20_div_rn_f64_full,($batch_kama_smooth_kernel$__internal_accurate_pow - $__internal_1_$__cuda_sm20_div_rn_f64_full)
$__internal_1_$__cuda_sm20_div_rn_f64_full:
[C---:B------:R-:W-:Y:S01]  /*14a0*/  FSETP.GEU.AND P0, PT, |R15|.reuse, 1.469367938527859385e-39, PT ;  /* 0x001000000f00780b */ /* 0x040fe20003f0e200 */
[----:B------:R-:W-:Y:S01]  /*14b0*/  IMAD.MOV.U32 R0, RZ, RZ, 0x1ca00000 ;  /* 0x1ca00000ff007424 */ /* 0x000fe200078e00ff */
[----:B------:R-:W-:Y:S01]  /*14c0*/  LOP3.LUT R26, R15, 0x800fffff, RZ, 0xc0, !PT ;  /* 0x800fffff0f1a7812 */ /* 0x000fe200078ec0ff */
[----:B------:R-:W-:Y:S01]  /*14d0*/  IMAD.MOV.U32 R24, RZ, RZ, R12 ;  /* 0x000000ffff187224 */ /* 0x000fe200078e000c */
[----:B------:R-:W-:Y:S02]  /*14e0*/  MOV R18, 0x1 ;  /* 0x0000000100127802 */ /* 0x000fe40000000f00 */
[----:B------:R-:W-:Y:S01]  /*14f0*/  LOP3.LUT R27, R26, 0x3ff00000, RZ, 0xfc, !PT ;  /* 0x3ff000001a1b7812 */ /* 0x000fe200078efcff */
[----:B------:R-:W-:-:S06]  /*1500*/  IMAD.MOV.U32 R26, RZ, RZ, R14 ;  /* 0x000000ffff1a7224 */ /* 0x000fcc00078e000e */
[----:B------:R-:W-:-:S06]  /*1510*/  @!P0 DMUL R26, R14, 8.98846567431157953865e+307 ;  /* 0x7fe000000e1a8828 */ /* 0x000fcc0000000000 */
[----:B------:R-:W0:Y:S02]  /*1520*/  MUFU.RCP64H R19, R27 ;  /* 0x0000001b00137308 */ /* 0x000e240000001800 */
[----:B0-----:R-:W-:-:S08]  /*1530*/  DFMA R10, R18, -R26, 1 ;  /* 0x3ff00000120a742b */ /* 0x001fd0000000081a */
[----:B------:R-:W-:-:S08]  /*1540*/  DFMA R10, R10, R10, R10 ;  /* 0x0000000a0a0a722b */ /* 0x000fd0000000000a */
[----:B------:R-:W-:Y:S01]  /*1550*/  DFMA R18, R18, R10, R18 ;  /* 0x0000000a1212722b */ /* 0x000fe20000000012 */
[----:B------:R-:W-:Y:S02]  /*1560*/  LOP3.LUT R11, R15, 0x7ff00000, RZ, 0xc0, !PT ;  /* 0x7ff000000f0b7812 */ /* 0x000fe400078ec0ff */
[----:B------:R-:W-:-:S04]  /*1570*/  LOP3.LUT R10, R13, 0x7ff00000, RZ, 0xc0, !PT ;  /* 0x7ff000000d0a7812 */ /* 0x000fc800078ec0ff */
[----:B------:R-:W-:Y:S01]  /*1580*/  ISETP.GE.U32.AND P1, PT, R10, R11, PT ;  /* 0x0000000b0a00720c */ /* 0x000fe20003f26070 */
[C---:B------:R-:W-:Y:S01]  /*1590*/  DFMA R16, R18.reuse, -R26, 1 ;  /* 0x3ff000001210742b */ /* 0x040fe2000000081a */
[----:B------:R-:W-:Y:S02]  /*15a0*/  IMAD.MOV.U32 R23, RZ, RZ, R10 ;  /* 0x000000ffff177224 */ /* 0x000fe400078e000a */
[----:B------:R-:W-:Y:S02]  /*15b0*/  SEL R25, R0, 0x63400000, !P1 ;  /* 0x6340000000197807 */ /* 0x000fe40004800000 */
[----:B------:R-:W-:Y:S02]  /*15c0*/  FSETP.GEU.AND P1, PT, |R13|, 1.469367938527859385e-39, PT ;  /* 0x001000000d00780b */ /* 0x000fe40003f2e200 */
[----:B------:R-:W-:Y:S01]  /*15d0*/  LOP3.LUT R25, R25, 0x800fffff, R13, 0xf8, !PT ;  /* 0x800fffff19197812 */ /* 0x000fe200078ef80d */
[----:B------:R-:W-:-:S10]  /*15e0*/  DFMA R16, R18, R16, R18 ;  /* 0x000000101210722b */ /* 0x000fd40000000012 */
[----:B------:R-:W-:Y:S05]  /*15f0*/  @P1 BRA `(.L_x_46) ;  /* 0x0000000000201947 */ /* 0x000fea0003800000 */
[----:B------:R-:W-:Y:S01]  /*1600*/  LOP3.LUT R19, R15, 0x7ff00000, RZ, 0xc0, !PT ;  /* 0x7ff000000f137812 */ /* 0x000fe200078ec0ff */
[----:B------:R-:W-:-:S03]  /*1610*/  IMAD.MOV.U32 R18, RZ, RZ, RZ ;  /* 0x000000ffff127224 */ /* 0x000fc600078e00ff */
[----:B------:R-:W-:-:S04]  /*1620*/  ISETP.GE.U32.AND P1, PT, R10, R19, PT ;  /* 0x000000130a00720c */ /* 0x000fc80003f26070 */
[----:B------:R-:W-:-:S04]  /*1630*/  SEL R19, R0, 0x63400000, !P1 ;  /* 0x6340000000137807 */ /* 0x000fc80004800000 */
[----:B------:R-:W-:-:S04]  /*1640*/  LOP3.LUT R19, R19, 0x80000000, R13, 0xf8, !PT ;  /* 0x8000000013137812 */ /* 0x000fc800078ef80d */
[----:B------:R-:W-:-:S06]  /*1650*/  LOP3.LUT R19, R19, 0x100000, RZ, 0xfc, !PT ;  /* 0x0010000013137812 */ /* 0x000fcc00078efcff */
[----:B------:R-:W-:-:S10]  /*1660*/  DFMA R24, R24, 2, -R18 ;  /* 0x400000001818782b */ /* 0x000fd40000000812 */
[----:B------:R-:W-:-:S07]  /*1670*/  LOP3.LUT R23, R25, 0x7ff00000, RZ, 0xc0, !PT ;  /* 0x7ff0000019177812 */ /* 0x000fce00078ec0ff */
.L_x_46:
[----:B------:R-:W-:Y:S01]  /*1680*/  DMUL R18, R16, R24 ;  /* 0x0000001810127228 */ /* 0x000fe20000000000 */
[----:B------:R-:W-:-:S07]  /*1690*/  @!P0 LOP3.LUT R11, R27, 0x7ff00000, RZ, 0xc0, !PT ;  /* 0x7ff000001b0b8812 */ /* 0x000fce00078ec0ff */
[----:B------:R-:W-:-:S08]  /*16a0*/  DFMA R20, R18, -R26, R24 ;  /* 0x8000001a1214722b */ /* 0x000fd00000000018 */
[----:B------:R-:W-:Y:S01]  /*16b0*/  DFMA R20, R16, R20, R18 ;  /* 0x000000141014722b */ /* 0x000fe20000000012 */
[----:B------:R-:W-:-:S05]  /*16c0*/  VIADD R16, R23, 0xffffffff ;  /* 0xffffffff17107836 */ /* 0x000fca0000000000 */
[----:B------:R-:W-:Y:S01]  /*16d0*/  ISETP.GT.U32.AND P0, PT, R16, 0x7feffffe, PT ;  /* 0x7feffffe1000780c */ /* 0x000fe20003f04070 */
[----:B------:R-:W-:-:S05]  /*16e0*/  VIADD R16, R11, 0xffffffff ;  /* 0xffffffff0b107836 */ /* 0x000fca0000000000 */
[----:B------:R-:W-:-:S13]  /*16f0*/  ISETP.GT.U32.OR P0, PT, R16, 0x7feffffe, P0 ;  /* 0x7feffffe1000780c */ /* 0x000fda0000704470 */
[----:B------:R-:W-:Y:S05]  /*1700*/  @P0 BRA `(.L_x_47) ;  /* 0x00000000006c0947 */ /* 0x000fea0003800000 */
[----:B------:R-:W-:-:S04]  /*1710*/  LOP3.LUT R13, R15, 0x7ff00000, RZ, 0xc0, !PT ;  /* 0x7ff000000f0d7812 */ /* 0x000fc800078ec0ff */
[CC--:B------:R-:W-:Y:S02]  /*1720*/  VIADDMNMX R11, R10.reuse, -R13.reuse, 0xb9600000, !PT ;  /* 0xb96000000a0b7446 */ /* 0x0c0fe4000780090d */
[----:B------:R-:W-:Y:S02]  /*1730*/  ISETP.GE.U32.AND P0, PT, R10, R13, PT ;  /* 0x0000000d0a00720c */ /* 0x000fe40003f06070 */
[----:B------:R-:W-:Y:S02]  /*1740*/  VIMNMX R11, PT, PT, R11, 0x46a00000, PT ;  /* 0x46a000000b0b7848 */ /* 0x000fe40003fe0100 */
[----:B------:R-:W-:Y:S02]  /*1750*/  SEL R0, R0, 0x63400000, !P0 ;  /* 0x6340000000007807 */ /* 0x000fe40004000000 */
[----:B------:R-:W-:-:S03]  /*1760*/  MOV R10, RZ ;  /* 0x000000ff000a7202 */ /* 0x000fc60000000f00 */
        /* <DEDUP_REMOVED lines=21> */
.L_x_47:
        /* <DEDUP_REMOVED lines=13> */
[----:B------:R-:W-:Y:S01]  /*1990*/  @P0 IMAD.MOV.U32 R16, RZ, RZ, RZ ;  /* 0x000000ffff100224 */ /* 0x000fe200078e00ff */
[----:B------:R-:W-:Y:S01]  /*19a0*/  @P0 MOV R17, R0 ;  /* 0x0000000000110202 */ /* 0x000fe20000000f00 */
[----:B------:R-:W-:Y:S06]  /*19b0*/  BRA `(.L_x_48) ;  /* 0x0000000000147947 */ /* 0x000fec0003800000 */
.L_x_50:
[----:B------:R-:W-:Y:S01]  /*19c0*/  LOP3.LUT R17, R15, 0x80000, RZ, 0xfc, !PT ;  /* 0x000800000f117812 */ /* 0x000fe200078efcff */
[----:B------:R-:W-:Y:S01]  /*19d0*/  IMAD.MOV.U32 R16, RZ, RZ, R14 ;  /* 0x000000ffff107224 */ /* 0x000fe200078e000e */
[----:B------:R-:W-:Y:S06]  /*19e0*/  BRA `(.L_x_48) ;  /* 0x0000000000087947 */ /* 0x000fec0003800000 */
.L_x_49:
[----:B------:R-:W-:Y:S01]  /*19f0*/  LOP3.LUT R17, R13, 0x80000, RZ, 0xfc, !PT ;  /* 0x000800000d117812 */ /* 0x000fe200078efcff */
[----:B------:R-:W-:-:S07]  /*1a00*/  IMAD.MOV.U32 R16, RZ, RZ, R12 ;  /* 0x000000ffff107224 */ /* 0x000fce00078e000c */
.L_x_48:
[----:B------:R-:W-:Y:S02]  /*1a10*/  IMAD.MOV.U32 R23, RZ, RZ, 0x0 ;  /* 0x00000000ff177424 */ /* 0x000fe400078e00ff */
[----:B------:R-:W-:Y:S02]  /*1a20*/  IMAD.MOV.U32 R10, RZ, RZ, R16 ;  /* 0x000000ffff0a7224 */ /* 0x000fe400078e0010 */
[----:B------:R-:W-:Y:S01]  /*1a30*/  IMAD.MOV.U32 R11, RZ, RZ, R17 ;  /* 0x000000ffff0b7224 */ /* 0x000fe200078e0011 */
[----:B------:R-:W-:Y:S06]  /*1a40*/  RET.REL.NODEC R22 `(batch_kama_smooth_kernel) ;  /* 0xffffffe4166c7950 */ /* 0x000fec0003c3ffff */
        .type           $batch_kama_smooth_kernel$__internal_accurate_pow,@function
        .size           $batch_kama_smooth_kernel$__internal_accurate_pow,(.L_x_136 - $batch_kama_smooth_kernel$__internal_accurate_pow)
$batch_kama_smooth_kernel$__internal_accurate_pow:
[----:B------:R-:W-:Y:S01]  /*1a50*/  ISETP.GT.U32.AND P0, PT, R29, 0xfffff, PT ;  /* 0x000fffff1d00780c */ /* 0x000fe20003f04070 */
[--C-:B------:R-:W-:Y:S01]  /*1a60*/  IMAD.MOV.U32 R13, RZ, RZ, R29.reuse ;  /* 0x000000ffff0d7224 */ /* 0x100fe200078e001d */
[----:B------:R-:W-:Y:S01]  /*1a70*/  UMOV UR16, 0x7d2cafe2 ;  /* 0x7d2cafe200107882 */ /* 0x000fe20000000000 */
[----:B------:R-:W-:Y:S01]  /*1a80*/  IMAD.MOV.U32 R16, RZ, RZ, 0x41ad3b5a ;  /* 0x41ad3b5aff107424 */ /* 0x000fe200078e00ff */
[----:B------:R-:W-:Y:S01]  /*1a90*/  UMOV UR17, 0x3eb0f5ff ;  /* 0x3eb0f5ff00117882 */ /* 0x000fe20000000000 */
[----:B------:R-:W-:Y:S01]  /*1aa0*/  IMAD.MOV.U32 R17, RZ, RZ, 0x3ed0f5d2 ;  /* 0x3ed0f5d2ff117424 */ /* 0x000fe200078e00ff */
[----:B------:R-:W-:Y:S01]  /*1ab0*/  SHF.R.U32.HI R29, RZ, 0x14, R29 ;  /* 0x00000014ff1d7819 */ /* 0x000fe2000001161d */
[----:B------:R-:W-:Y:S01]  /*1ac0*/  UMOV UR18, 0x3b39803f ;  /* 0x3b39803f00127882 */ /* 0x000fe20000000000 */
[----:B------:R-:W-:-:S05]  /*1ad0*/  UMOV UR19, 0x3c7abc9e ;  /* 0x3c7abc9e00137882 */ /* 0x000fca0000000000 */
[----:B------:R-:W-:-:S10]  /*1ae0*/  @!P0 DMUL R22, R12, 1.80143985094819840000e+16 ;  /* 0x435000000c168828 */ /* 0x000fd40000000000 */
[----:B------:R-:W-:Y:S01]  /*1af0*/  @!P0 IMAD.MOV.U32 R13, RZ, RZ, R23 ;  /* 0x000000ffff0d8224 */ /* 0x000fe200078e0017 */
[----:B------:R-:W-:Y:S02]  /*1b00*/  @!P0 MOV R12, R22 ;  /* 0x00000016000c8202 */ /* 0x000fe40000000f00 */
[----:B------:R-:W-:Y:S02]  /*1b10*/  @!P0 LEA.HI R29, R23, 0xffffffca, RZ, 0xc ;  /* 0xffffffca171d8811 */ /* 0x000fe400078f60ff */
[----:B------:R-:W-:Y:S01]  /*1b20*/  LOP3.LUT R13, R13, 0x800fffff, RZ, 0xc0, !PT ;  /* 0x800fffff0d0d7812 */ /* 0x000fe200078ec0ff */
[----:B------:R-:W-:Y:S02]  /*1b30*/  IMAD.MOV.U32 R14, RZ, RZ, R12 ;  /* 0x000000ffff0e7224 */ /* 0x000fe400078e000c */
[----:B------:R-:W-:Y:S01]  /*1b40*/  IMAD.MOV.U32 R12, RZ, RZ, RZ ;  /* 0x000000ffff0c7224 */ /* 0x000fe200078e00ff */
[----:B------:R-:W-:-:S04]  /*1b50*/  LOP3.LUT R15, R13, 0x3ff00000, RZ, 0xfc, !PT ;  /* 0x3ff000000d0f7812 */ /* 0x000fc800078efcff */
[----:B------:R-:W-:-:S13]  /*1b60*/  ISETP.GE.U32.AND P1, PT, R15, 0x3ff6a09f, PT ;  /* 0x3ff6a09f0f00780c */ /* 0x000fda0003f26070 */
[----:B------:R-:W-:-:S04]  /*1b70*/  @P1 VIADD R13, R15, 0xfff00000 ;  /* 0xfff000000f0d1836 */ /* 0x000fc80000000000 */
[----:B------:R-:W-:-:S06]  /*1b80*/  @P1 IMAD.MOV.U32 R15, RZ, RZ, R13 ;  /* 0x000000ffff0f1224 */ /* 0x000fcc00078e000d */
[C---:B------:R-:W-:Y:S02]  /*1b90*/  DADD R20, R14.reuse, 1 ;  /* 0x3ff000000e147429 */ /* 0x040fe40000000000 */
[----:B------:R-:W-:-:S04]  /*1ba0*/  DADD R14, R14, -1 ;  /* 0xbff000000e0e7429 */ /* 0x000fc80000000000 */
[----:B------:R-:W0:Y:S02]  /*1bb0*/  MUFU.RCP64H R13, R21 ;  /* 0x00000015000d7308 */ /* 0x000e240000001800 */
[----:B0-----:R-:W-:-:S08]  /*1bc0*/  DFMA R18, -R20, R12, 1 ;  /* 0x3ff000001412742b */ /* 0x001fd0000000010c */
[----:B------:R-:W-:-:S08]  /*1bd0*/  DFMA R18, R18, R18, R18 ;  /* 0x000000121212722b */ /* 0x000fd00000000012 */
[----:B------:R-:W-:-:S08]  /*1be0*/  DFMA R18, R12, R18, R12 ;  /* 0x000000120c12722b */ /* 0x000fd0000000000c */
[----:B------:R-:W-:-:S08]  /*1bf0*/  DMUL R12, R14, R18 ;  /* 0x000000120e0c7228 */ /* 0x000fd00000000000 */
[----:B------:R-:W-:-:S08]  /*1c00*/  DFMA R12, R14, R18, R12 ;  /* 0x000000120e0c722b */ /* 0x000fd0000000000c */
[----:B------:R-:W-:-:S08]  /*1c10*/  DMUL R24, R12, R12 ;  /* 0x0000000c0c187228 */ /* 0x000fd00000000000 */
[----:B------:R-:W-:Y:S01]  /*1c20*/  DFMA R16, R24, UR16, R16 ;  /* 0x0000001018107c2b */ /* 0x000fe20008000010 */
[----:B------:R-:W-:Y:S01]  /*1c30*/  UMOV UR16, 0x75488a3f ;  /* 0x75488a3f00107882 */ /* 0x000fe20000000000 */
[----:B------:R-:W-:-:S06]  /*1c40*/  UMOV UR17, 0x3ef3b20a ;  /* 0x3ef3b20a00117882 */ /* 0x000fcc0000000000 */
[----:B------:R-:W-:Y:S01]  /*1c50*/  DFMA R20, R24, R16, UR16 ;  /* 0x0000001018147e2b */ /* 0x000fe20008000010 */
[----:B------:R-:W-:Y:S01]  /*1c60*/  UMOV UR16, 0xe4faecd5 ;  /* 0xe4faecd500107882 */ /* 0x000fe20000000000 */
[----:B------:R-:W-:Y:S01]  /*1c70*/  UMOV UR17, 0x3f1745cd ;  /* 0x3f1745cd00117882 */ /* 0x000fe20000000000 */
[----:B------:R-:W-:-:S05]  /*1c80*/  DADD R16, R14, -R12 ;  /* 0x000000000e107229 */ /* 0x000fca000000080c */
[----:B------:R-:W-:Y:S01]  /*1c90*/  DFMA R20, R24, R20, UR16 ;  /* 0x0000001018147e2b */ /* 0x000fe20008000014 */
[----:B------:R-:W-:Y:S01]  /*1ca0*/  UMOV UR16, 0x258a578b ;  /* 0x258a578b00107882 */ /* 0x000fe20000000000 */
[----:B------:R-:W-:Y:S01]  /*1cb0*/  UMOV UR17, 0x3f3c71c7 ;  /* 0x3f3c71c700117882 */ /* 0x000fe20000000000 */
[----:B------:R-:W-:-:S05]  /*1cc0*/  DADD R16, R16, R16 ;  /* 0x0000000010107229 */ /* 0x000fca0000000010 */
[----:B------:R-:W-:Y:S01]  /*1cd0*/  DFMA R20, R24, R20, UR16 ;  /* 0x0000001018147e2b */ /* 0x000fe20008000014 */
[----:B------:R-:W-:Y:S01]  /*1ce0*/  UMOV UR16, 0x9242b910 ;  /* 0x9242b91000107882 */ /* 0x000fe20000000000 */
[----:B------:R-:W-:Y:S01]  /*1cf0*/  UMOV UR17, 0x3f624924 ;  /* 0x3f62492400117882 */ /* 0x000fe20000000000 */
[----:B------:R-:W-:-:S05]  /*1d00*/  DFMA R16, R14, -R12, R16 ;  /* 0x8000000c0e10722b */ /* 0x000fca0000000010 */
[----:B------:R-:W-:Y:S01]  /*1d10*/  DFMA R20, R24, R20, UR16 ;  /* 0x0000001018147e2b */ /* 0x000fe20008000014 */
[----:B------:R-:W-:Y:S01]  /*1d20*/  UMOV UR16, 0x99999dfb ;  /* 0x99999dfb00107882 */ /* 0x000fe20000000000 */
[----:B------:R-:W-:Y:S01]  /*1d30*/  UMOV UR17, 0x3f899999 ;  /* 0x3f89999900117882 */ /* 0x000fe20000000000 */
[----:B------:R-:W-:-:S05]  /*1d40*/  DMUL R16, R18, R16 ;  /* 0x0000001012107228 */ /* 0x000fca0000000000 */
[----:B------:R-:W-:Y:S01]  /*1d50*/  DFMA R20, R24, R20, UR16 ;  /* 0x0000001018147e2b */ /* 0x000fe20008000014 */
[----:B------:R-:W-:Y:S01]  /*1d60*/  UMOV UR16, 0x55555555 ;  /* 0x5555555500107882 */ /* 0x000fe20000000000 */
[----:B------:R-:W-:-:S03]  /*1d70*/  UMOV UR17, 0x3fb55555 ;  /* 0x3fb5555500117882 */ /* 0x000fc60000000000 */
[----:B------:R-:W-:Y:S01]  /*1d80*/  VIADD R23, R17, 0x100000 ;  /* 0x0010000011177836 */ /* 0x000fe20000000000 */
[----:B------:R-:W-:Y:S02]  /*1d90*/  MOV R22, R16 ;  /* 0x0000001000167202 */ /* 0x000fe40000000f00 */
[----:B------:R-:W-:-:S08]  /*1da0*/  DFMA R14, R24, R20, UR16 ;  /* 0x00000010180e7e2b */ /* 0x000fd00008000014 */
[----:B------:R-:W-:Y:S01]  /*1db0*/  DADD R18, -R14, UR16 ;  /* 0x000000100e127e29 */ /* 0x000fe20008000100 */
[----:B------:R-:W-:Y:S01]  /*1dc0*/  UMOV UR16, 0xb9e7b0 ;  /* 0x00b9e7b000107882 */ /* 0x000fe20000000000 */
[----:B------:R-:W-:-:S06]  /*1dd0*/  UMOV UR17, 0x3c46a4cb ;  /* 0x3c46a4cb00117882 */ /* 0x000fcc0000000000 */
[----:B------:R-:W-:Y:S02]  /*1de0*/  DFMA R18, R24, R20, R18 ;  /* 0x000000141812722b */ /* 0x000fe40000000012 */
[----:B------:R-:W-:-:S06]  /*1df0*/  DMUL R20, R12, R12 ;  /* 0x0000000c0c147228 */ /* 0x000fcc0000000000 */
[----:B------:R-:W-:Y:S01]  /*1e00*/  DADD R18, R18, -UR16 ;  /* 0x8000001012127e29 */ /* 0x000fe20008000000 */
[----:B------:R-:W-:Y:S01]  /*1e10*/  UMOV UR16, 0x80000000 ;  /* 0x8000000000107882 */ /* 0x000fe20000000000 */
[----:B------:R-:W-:Y:S01]  /*1e20*/  DFMA R24, R12, R12, -R20 ;  /* 0x0000000c0c18722b */ /* 0x000fe20000000814 */
[----:B------:R-:W-:-:S07]  /*1e30*/  UMOV UR17, 0x43300000 ;  /* 0x4330000000117882 */ /* 0x000fce0000000000 */
[C---:B------:R-:W-:Y:S02]  /*1e40*/  DFMA R22, R12.reuse, R22, R24 ;  /* 0x000000160c16722b */ /* 0x040fe40000000018 */
[----:B------:R-:W-:-:S08]  /*1e50*/  DMUL R24, R12, R20 ;  /* 0x000000140c187228 */ /* 0x000fd00000000000 */
[----:B------:R-:W-:-:S08]  /*1e60*/  DFMA R26, R12, R20, -R24 ;  /* 0x000000140c1a722b */ /* 0x000fd00000000818 */
[----:B------:R-:W-:Y:S02]  /*1e70*/  DFMA R26, R16, R20, R26 ;  /* 0x00000014101a722b */ /* 0x000fe4000000001a */
[----:B------:R-:W-:-:S06]  /*1e80*/  DADD R20, R14, R18 ;  /* 0x000000000e147229 */ /* 0x000fcc0000000012 */
[----:B------:R-:W-:Y:S02]  /*1e90*/  DFMA R22, R12, R22, R26 ;  /* 0x000000160c16722b */ /* 0x000fe4000000001a */
[----:B------:R-:W-:-:S08]  /*1ea0*/  DADD R26, R14, -R20 ;  /* 0x000000000e1a7229 */ /* 0x000fd00000000814 */
[----:B------:R-:W-:Y:S02]  /*1eb0*/  DADD R26, R18, R26 ;  /* 0x00000000121a7229 */ /* 0x000fe4000000001a */
[----:B------:R-:W-:-:S08]  /*1ec0*/  DMUL R18, R20, R24 ;  /* 0x0000001814127228 */ /* 0x000fd00000000000 */
[----:B------:R-:W-:-:S08]  /*1ed0*/  DFMA R14, R20, R24, -R18 ;  /* 0x00000018140e722b */ /* 0x000fd00000000812 */
[----:B------:R-:W-:-:S08]  /*1ee0*/  DFMA R14, R20, R22, R14 ;  /* 0x00000016140e722b */ /* 0x000fd0000000000e */
[----:B------:R-:W-:-:S08]  /*1ef0*/  DFMA R26, R26, R24, R14 ;  /* 0x000000181a1a722b */ /* 0x000fd0000000000e */
[----:B------:R-:W-:-:S08]  /*1f00*/  DADD R20, R18, R26 ;  /* 0x0000000012147229 */ /* 0x000fd0000000001a */
[--C-:B------:R-:W-:Y:S02]  /*1f10*/  DADD R14, R12, R20.reuse ;  /* 0x000000000c0e7229 */ /* 0x100fe40000000014 */
[----:B------:R-:W-:-:S06]  /*1f20*/  DADD R18, R18, -R20 ;  /* 0x0000000012127229 */ /* 0x000fcc0000000814 */
[----:B------:R-:W-:Y:S02]  /*1f30*/  DADD R12, R12, -R14 ;  /* 0x000000000c0c7229 */ /* 0x000fe4000000080e */
[----:B------:R-:W-:-:S06]  /*1f40*/  DADD R18, R26, R18 ;  /* 0x000000001a127229 */ /* 0x000fcc0000000012 */
[----:B------:R-:W-:-:S08]  /*1f50*/  DADD R12, R20, R12 ;  /* 0x00000000140c7229 */ /* 0x000fd0000000000c */
[----:B------:R-:W-:Y:S01]  /*1f60*/  DADD R18, R18, R12 ;  /* 0x0000000012127229 */ /* 0x000fe2000000000c */
[C---:B------:R-:W-:Y:S02]  /*1f70*/  VIADD R12, R29.reuse, 0xfffffc01 ;  /* 0xfffffc011d0c7836 */ /* 0x040fe40000000000 */
[----:B------:R-:W-:Y:S02]  /*1f80*/  @P1 VIADD R12, R29, 0xfffffc02 ;  /* 0xfffffc021d0c1836 */ /* 0x000fe40000000000 */
[----:B------:R-:W-:-:S03]  /*1f90*/  IMAD.MOV.U32 R13, RZ, RZ, 0x43300000 ;  /* 0x43300000ff0d7424 */ /* 0x000fc600078e00ff */
[----:B------:R-:W-:Y:S01]  /*1fa0*/  DADD R20, R16, R18 ;  /* 0x0000000010147229 */ /* 0x000fe20000000012 */
[----:B------:R-:W-:-:S06]  /*1fb0*/  LOP3.LUT R12, R12, 0x80000000, RZ, 0x3c, !PT ;  /* 0x800000000c0c7812 */ /* 0x000fcc00078e3cff */
[----:B------:R-:W-:Y:S01]  /*1fc0*/  DADD R12, R12, -UR16 ;  /* 0x800000100c0c7e29 */ /* 0x000fe20008000000 */
[----:B------:R-:W-:Y:S01]  /*1fd0*/  UMOV UR16, 0xfefa39ef ;  /* 0xfefa39ef00107882 */ /* 0x000fe20000000000 */
[----:B------:R-:W-:Y:S01]  /*1fe0*/  DADD R18, R14, R20 ;  /* 0x000000000e127229 */ /* 0x000fe20000000014 */
[----:B------:R-:W-:-:S07]  /*1ff0*/  UMOV UR17, 0x3fe62e42 ;  /* 0x3fe62e4200117882 */ /* 0x000fce0000000000 */
[--C-:B------:R-:W-:Y:S02]  /*2000*/  DFMA R16, R12, UR16, R18.reuse ;  /* 0x000000100c107c2b */ /* 0x100fe40008000012 */
[----:B------:R-:W-:-:S06]  /*2010*/  DADD R22, R14, -R18 ;  /* 0x000000000e167229 */ /* 0x000fcc0000000812 */
[----:B------:R-:W-:Y:S02]  /*2020*/  DFMA R14, R12, -UR16, R16 ;  /* 0x800000100c0e7c2b */ /* 0x000fe40008000010 */
[----:B------:R-:W-:-:S06]  /*2030*/  DADD R22, R20, R22 ;  /* 0x0000000014167229 */ /* 0x000fcc0000000016 */
[----:B------:R-:W-:-:S08]  /*2040*/  DADD R14, -R18, R14 ;  /* 0x00000000120e7229 */ /* 0x000fd0000000010e */
[----:B------:R-:W-:-:S08]  /*2050*/  DADD R14, R22, -R14 ;  /* 0x00000000160e7229 */ /* 0x000fd0000000080e */
[----:B------:R-:W-:-:S08]  /*2060*/  DFMA R14, R12, UR18, R14 ;  /* 0x000000120c0e7c2b */ /* 0x000fd0000800000e */
[----:B------:R-:W-:-:S08]  /*2070*/  DADD R12, R16, R14 ;  /* 0x00000000100c7229 */ /* 0x000fd0000000000e */
[----:B------:R-:W-:Y:S02]  /*2080*/  DADD R16, R16, -R12 ;  /* 0x0000000010107229 */ /* 0x000fe4000000080c */
[----:B------:R-:W-:-:S06]  /*2090*/  DMUL R22, R12, 2 ;  /* 0x400000000c167828 */ /* 0x000fcc0000000000 */
[----:B------:R-:W-:Y:S02]  /*20a0*/  DADD R16, R14, R16 ;  /* 0x000000000e107229 */ /* 0x000fe40000000010 */
[----:B------:R-:W-:Y:S01]  /*20b0*/  DFMA R20, R12, 2, -R22 ;  /* 0x400000000c14782b */ /* 0x000fe20000000816 */
[----:B------:R-:W-:Y:S02]  /*20c0*/  IMAD.MOV.U32 R14, RZ, RZ, 0x652b82fe ;  /* 0x652b82feff0e7424 */ /* 0x000fe400078e00ff */
[----:B------:R-:W-:-:S05]  /*20d0*/  IMAD.MOV.U32 R15, RZ, RZ, 0x3ff71547 ;  /* 0x3ff71547ff0f7424 */ /* 0x000fca00078e00ff */
[----:B------:R-:W-:-:S08]  /*20e0*/  DFMA R20, R16, 2, R20 ;  /* 0x400000001014782b */ /* 0x000fd00000000014 */
[----:B------:R-:W-:-:S08]  /*20f0*/  DADD R12, R22, R20 ;  /* 0x00000000160c7229 */ /* 0x000fd00000000014 */
[----:B------:R-:W-:Y:S02]  /*2100*/  DFMA R14, R12, R14, 6.75539944105574400000e+15 ;  /* 0x433800000c0e742b */ /* 0x000fe4000000000e */
[----:B------:R-:W-:Y:S01]  /*2110*/  FSETP.GEU.AND P0, PT, |R13|, 4.1917929649353027344, PT ;  /* 0x4086232b0d00780b */ /* 0x000fe20003f0e200 */
[----:B------:R-:W-:-:S05]  /*2120*/  DADD R22, R22, -R12 ;  /* 0x0000000016167229 */ /* 0x000fca000000080c */
[----:B------:R-:W-:-:S03]  /*2130*/  DADD R16, R14, -6.75539944105574400000e+15 ;  /* 0xc33800000e107429 */ /* 0x000fc60000000000 */
[----:B------:R-:W-:-:S05]  /*2140*/  DADD R20, R20, R22 ;  /* 0x0000000014147229 */ /* 0x000fca0000000016 */
[----:B------:R-:W-:Y:S01]  /*2150*/  DFMA R18, R16, -UR16, R12 ;  /* 0x8000001010127c2b */ /* 0x000fe2000800000c */
[----:B------:R-:W-:Y:S01]  /*2160*/  UMOV UR16, 0x3b39803f ;  /* 0x3b39803f00107882 */ /* 0x000fe20000000000 */
[----:B------:R-:W-:-:S06]  /*2170*/  UMOV UR17, 0x3c7abc9e ;  /* 0x3c7abc9e00117882 */ /* 0x000fcc0000000000 */
[----:B------:R-:W-:Y:S01]  /*2180*/  DFMA R18, R16, -UR16, R18 ;  /* 0x8000001010127c2b */ /* 0x000fe20008000012 */
[----:B------:R-:W-:Y:S01]  /*2190*/  UMOV UR16, 0x69ce2bdf ;  /* 0x69ce2bdf00107882 */ /* 0x000fe20000000000 */
[----:B------:R-:W-:Y:S01]  /*21a0*/  IMAD.MOV.U32 R16, RZ, RZ, -0x35dec16 ;  /* 0xfca213eaff107424 */ /* 0x000fe200078e00ff */
[----:B------:R-:W-:Y:S01]  /*21b0*/  UMOV UR17, 0x3e5ade15 ;  /* 0x3e5ade1500117882 */ /* 0x000fe20000000000 */
[----:B------:R-:W-:-:S06]  /*21c0*/  IMAD.MOV.U32 R17, RZ, RZ, 0x3e928af3 ;  /* 0x3e928af3ff117424 */ /* 0x000fcc00078e00ff */
[----:B------:R-:W-:Y:S01]  /*21d0*/  DFMA R16, R18, UR16, R16 ;  /* 0x0000001012107c2b */ /* 0x000fe20008000010 */
[----:B------:R-:W-:Y:S01]  /*21e0*/  UMOV UR16, 0x62401315 ;  /* 0x6240131500107882 */ /* 0x000fe20000000000 */
[----:B------:R-:W-:-:S06]  /*21f0*/  UMOV UR17, 0x3ec71dee ;  /* 0x3ec71dee00117882 */ /* 0x000fcc0000000000 */
[----:B------:R-:W-:Y:S01]  /*2200*/  DFMA R16, R18, R16, UR16 ;  /* 0x0000001012107e2b */ /* 0x000fe20008000010 */
        /* <DEDUP_REMOVED lines=20> */
[----:B------:R-:W-:-:S08]  /*2350*/  DFMA R16, R18, R16, UR16 ;  /* 0x0000001012107e2b */ /* 0x000fd00008000010 */
[----:B------:R-:W-:-:S08]  /*2360*/  DFMA R16, R18, R16, 1 ;  /* 0x3ff000001210742b */ /* 0x000fd00000000010 */
[----:B------:R-:W-:-:S10]  /*2370*/  DFMA R16, R18, R16, 1 ;  /* 0x3ff000001210742b */ /* 0x000fd40000000010 */
[----:B------:R-:W-:Y:S01]  /*2380*/  LEA R19, R14, R17, 0x14 ;  /* 0x000000110e137211 */ /* 0x000fe200078ea0ff */
[----:B------:R-:W-:Y:S01]  /*2390*/  IMAD.MOV.U32 R18, RZ, RZ, R16 ;  /* 0x000000ffff127224 */ /* 0x000fe200078e0010 */
[----:B------:R-:W-:Y:S06]  /*23a0*/  @!P0 BRA `(.L_x_51) ;  /* 0x0000000000348947 */ /* 0x000fec0003800000 */
[----:B------:R-:W-:Y:S01]  /*23b0*/  FSETP.GEU.AND P1, PT, |R13|, 4.2275390625, PT ;  /* 0x408748000d00780b */ /* 0x000fe20003f2e200 */
[C---:B------:R-:W-:Y:S02]  /*23c0*/  DADD R18, R12.reuse, +INF ;  /* 0x7ff000000c127429 */ /* 0x040fe40000000000 */
[----:B------:R-:W-:-:S08]  /*23d0*/  DSETP.GEU.AND P0, PT, R12, RZ, PT ;  /* 0x000000ff0c00722a */ /* 0x000fd00003f0e000 */
[----:B------:R-:W-:Y:S02]  /*23e0*/  FSEL R18, R18, RZ, P0 ;  /* 0x000000ff12127208 */ /* 0x000fe40000000000 */
[----:B------:R-:W-:Y:S01]  /*23f0*/  FSEL R19, R19, RZ, P0 ;  /* 0x000000ff13137208 */ /* 0x000fe20000000000 */
[----:B------:R-:W-:Y:S06]  /*2400*/  @P1 BRA `(.L_x_51) ;  /* 0x00000000001c1947 */ /* 0x000fec0003800000 */
[----:B------:R-:W-:Y:S01]  /*2410*/  LEA.HI R12, R14, R14, RZ, 0x1 ;  /* 0x0000000e0e0c7211 */ /* 0x000fe200078f08ff */
[----:B------:R-:W-:-:S03]  /*2420*/  IMAD.MOV.U32 R18, RZ, RZ, RZ ;  /* 0x000000ffff127224 */ /* 0x000fc600078e00ff */
[----:B------:R-:W-:-:S05]  /*2430*/  SHF.R.S32.HI R13, RZ, 0x1, R12 ;  /* 0x00000001ff0d7819 */ /* 0x000fca000001140c */
[----:B------:R-:W-:Y:S02]  /*2440*/  IMAD.IADD R14, R14, 0x1, -R13 ;  /* 0x000000010e0e7824 */ /* 0x000fe400078e0a0d */
[----:B------:R-:W-:-:S03]  /*2450*/  IMAD R17, R13, 0x100000, R17 ;  /* 0x001000000d117824 */ /* 0x000fc600078e0211 */
[----:B------:R-:W-:-:S06]  /*2460*/  LEA R19, R14, 0x3ff00000, 0x14 ;  /* 0x3ff000000e137811 */ /* 0x000fcc00078ea0ff */
[----:B------:R-:W-:-:S11]  /*2470*/  DMUL R18, R16, R18 ;  /* 0x0000001210127228 */ /* 0x000fd60000000000 */
.L_x_51:
[----:B------:R-:W-:Y:S01]  /*2480*/  DFMA R20, R20, R18, R18 ;  /* 0x000000121414722b */ /* 0x000fe20000000012 */
[----:B------:R-:W-:Y:S01]  /*2490*/  IMAD.MOV.U32 R14, RZ, RZ, R0 ;  /* 0x000000ffff0e7224 */ /* 0x000fe200078e0000 */
[----:B------:R-:W-:Y:S01]  /*24a0*/  DSETP.NEU.AND P0, PT, |R18|, +INF , PT ;  /* 0x7ff000001200742a */ /* 0x000fe20003f0d200 */
[----:B------:R-:W-:-:S07]  /*24b0*/  IMAD.MOV.U32 R15, RZ, RZ, 0x0 ;  /* 0x00000000ff0f7424 */ /* 0x000fce00078e00ff */
[----:B------:R-:W-:Y:S02]  /*24c0*/  FSEL R12, R18, R20, !P0 ;  /* 0x00000014120c7208 */ /* 0x000fe40004000000 */
[----:B------:R-:W-:Y:S01]  /*24d0*/  FSEL R18, R19, R21, !P0 ;  /* 0x0000001513127208 */ /* 0x000fe20004000000 */
[----:B------:R-:W-:Y:S06]  /*24e0*/  RET.REL.NODEC R14 `(batch_kama_smooth_kernel) ;  /* 0xffffffd80ec47950 */ /* 0x000fec0003c3ffff */
.L_x_52:
        /* <DEDUP_REMOVED lines=9> */
.L_x_136:


//--------------------- .text.batch_kama_noise_kernel --------------------------
	.section	.text.batch_kama_noise_kernel,"ax",@progbits
	.align	128
        .global         batch_kama_noise_kernel
        .type           batch_kama_noise_kernel,@function
        .size           batch_kama_noise_kernel,(.L_x_143 - batch_kama_noise_kernel)
        .other          batch_kama_noise_kernel,@"STO_CUDA_ENTRY STV_DEFAULT"
batch_kama_noise_kernel:
.text.batch_kama_noise_kernel:
        /* <DEDUP_REMOVED lines=14> */
[----:B------:R-:W2:Y:S01]  /*00e0*/  LDG.E.CONSTANT R2, desc[UR4][R6.64] ;  /* 0x0000000406027981 */ /* 0x000ea2000c1e9900 */
[----:B------:R-:W0:Y:S01]  /*00f0*/  LDCU UR7, c[0x0][0x3a0] ;  /* 0x00007400ff0777ac */ /* 0x000e220008000800 */
[----:B------:R-:W-:Y:S01]  /*0100*/  IMAD.MOV.U32 R5, RZ, RZ, R9 ;  /* 0x000000ffff057224 */ /* 0x000fe200078e0009 */
[----:B------:R-:W1:Y:S01]  /*0110*/  LDCU UR6, c[0x0][0x360] ;  /* 0x00006c00ff0677ac */ /* 0x000e620008000800 */
[----:B------:R-:W3:Y:S01]  /*0120*/  LDCU UR11, c[0x0][0x3a0] ;  /* 0x00007400ff0b77ac */ /* 0x000ee20008000800 */
[----:B------:R-:W4:Y:S01]  /*0130*/  LDCU.64 UR8, c[0x0][0x380] ;  /* 0x00007000ff0877ac */ /* 0x000f220008000a00 */
[----:B0-----:R-:W-:Y:S01]  /*0140*/  UISETP.GT.AND UP0, UPT, UR7, URZ, UPT ;  /* 0x000000ff0700728c */ /* 0x001fe2000bf04270 */
[----:B--2---:R-:W-:-:S08]  /*0150*/  SHF.R.S32.HI R3, RZ, 0x1f, R2 ;  /* 0x0000001fff037819 */ /* 0x004fd00000011402 */
[----:B-1-34-:R-:W-:Y:S05]  /*0160*/  BRA.U UP0, `(.L_x_53) ;  /* 0x0000000100347547 */ /* 0x01afea000b800000 */
[----:B------:R-:W0:Y:S02]  /*0170*/  LDCU.64 UR8, c[0x0][0x398] ;  /* 0x00007300ff0877ac */ /* 0x000e240008000a00 */
.L_x_54:
[----:B------:R-:W-:Y:S01]  /*0180*/  IADD3 R4, P1, PT, R2, R5, RZ ;  /* 0x0000000502047210 */ /* 0x000fe20007f3e0ff */
[----:B-1----:R-:W-:Y:S01]  /*0190*/  IMAD.MOV.U32 R6, RZ, RZ, RZ ;  /* 0x000000ffff067224 */ /* 0x002fe200078e00ff */
[C---:B------:R-:W-:Y:S02]  /*01a0*/  ISETP.GE.AND P0, PT, R5.reuse, UR7, PT ;  /* 0x0000000705007c0c */ /* 0x040fe4000bf06270 */
[C---:B------:R-:W-:Y:S01]  /*01b0*/  LEA.HI.X.SX32 R9, R5.reuse, R3, 0x1, P1 ;  /* 0x0000000305097211 */ /* 0x040fe200008f0eff */
[----:B------:R-:W-:Y:S01]  /*01c0*/  VIADD R5, R5, UR6 ;  /* 0x0000000605057c36 */ /* 0x000fe20008000000 */
[C---:B0-----:R-:W-:Y:S02]  /*01d0*/  LEA R8, P1, R4.reuse, UR8, 0x3 ;  /* 0x0000000804087c11 */ /* 0x041fe4000f8218ff */
[----:B------:R-:W-:Y:S02]  /*01e0*/  FSEL R7, RZ, +QNAN , P0 ;  /* 0x7ff80000ff077808 */ /* 0x000fe40000000000 */
[----:B------:R-:W-:-:S02]  /*01f0*/  LEA.HI.X R9, R4, UR9, R9, 0x3, P1 ;  /* 0x0000000904097c11 */ /* 0x000fc400088f1c09 */
[----:B------:R-:W-:-:S03]  /*0200*/  ISETP.GE.AND P0, PT, R5, R0, PT ;  /* 0x000000000500720c */ /* 0x000fc60003f06270 */
[----:B------:R1:W-:Y:S10]  /*0210*/  STG.E.64 desc[UR4][R8.64], R6 ;  /* 0x0000000608007986 */ /* 0x0003f4000c101b04 */
[----:B------:R-:W-:Y:S05]  /*0220*/  @!P0 BRA `(.L_x_54) ;  /* 0xfffffffc00d48947 */ /* 0x000fea000383ffff */
[----:B------:R-:W-:Y:S05]  /*0230*/  EXIT ;  /* 0x000000000000794d */ /* 0x000fea0003800000 */
.L_x_53:
[----:B0-----:R-:W0:Y:S01]  /*0240*/  LDCU UR10, c[0x0][0x3a0] ;  /* 0x00007400ff0a77ac */ /* 0x001e220008000800 */
[----:B------:R-:W-:Y:S01]  /*0250*/  BSSY.RECONVERGENT B0, `(.L_x_55) ;  /* 0x0000019000007945 */ /* 0x000fe20003800200 */
[----:B------:R-:W-:Y:S02]  /*0260*/  IMAD.MOV.U32 R6, RZ, RZ, 0x0 ;  /* 0x00000000ff067424 */ /* 0x000fe400078e00ff */
[----:B------:R-:W-:Y:S01]  /*0270*/  IMAD.MOV.U32 R7, RZ, RZ, 0x7ff80000 ;  /* 0x7ff80000ff077424 */ /* 0x000fe200078e00ff */
[----:B0-----:R-:W-:-:S13]  /*0280*/  ISETP.GE.AND P0, PT, R5, UR10, PT ;  /* 0x0000000a05007c0c */ /* 0x001fda000bf06270 */
[----:B------:R-:W-:Y:S05]  /*0290*/  @!P0 BRA `(.L_x_56) ;  /* 0x0000000000508947 */ /* 0x000fea0003800000 */
[----:B------:R-:W-:Y:S01]  /*02a0*/  IMAD.MOV.U32 R4, RZ, RZ, RZ ;  /* 0x000000ffff047224 */ /* 0x000fe200078e00ff */
[----:B------:R-:W-:-:S07]  /*02b0*/  CS2R R8, SRZ ;  /* 0x0000000000087805 */ /* 0x000fce000001ff00 */
.L_x_57:
[----:B------:R-:W-:-:S05]  /*02c0*/  IMAD.IADD R6, R5, 0x1, -R4 ;  /* 0x0000000105067824 */ /* 0x000fca00078e0a04 */
[----:B------:R-:W-:-:S04]  /*02d0*/  IADD3 R7, P0, PT, R2, R6, RZ ;  /* 0x0000000602077210 */ /* 0x000fc80007f1e0ff */
[----:B------:R-:W-:Y:S02]  /*02e0*/  LEA.HI.X.SX32 R6, R6, R3, 0x1, P0 ;  /* 0x0000000306067211 */ /* 0x000fe400000f0eff */
[----:B------:R-:W-:-:S04]  /*02f0*/  LEA R10, P0, R7, UR8, 0x3 ;  /* 0x00000008070a7c11 */ /* 0x000fc8000f8018ff */
[----:B------:R-:W-:-:S05]  /*0300*/  LEA.HI.X R11, R7, UR9, R6, 0x3, P0 ;  /* 0x00000009070b7c11 */ /* 0x000fca00080f1c06 */
[----:B------:R-:W2:Y:S04]  /*0310*/  LDG.E.64.CONSTANT R6, desc[UR4][R10.64] ;  /* 0x000000040a067981 */ /* 0x000ea8000c1e9b00 */
[----:B------:R-:W2:Y:S02]  /*0320*/  LDG.E.64.CONSTANT R12, desc[UR4][R10.64+-0x8] ;  /* 0xfffff8040a0c7981 */ /* 0x000ea4000c1e9b00 */
[----:B--2---:R-:W-:Y:S01]  /*0330*/  DADD R12, R6, -R12 ;  /* 0x00000000060c7229 */ /* 0x004fe2000000080c */
[----:B------:R-:W-:Y:S02]  /*0340*/  IMAD.MOV.U32 R6, RZ, RZ, 0x0 ;  /* 0x00000000ff067424 */ /* 0x000fe400078e00ff */
[----:B------:R-:W-:-:S05]  /*0350*/  IMAD.MOV.U32 R7, RZ, RZ, 0x7ff80000 ;  /* 0x7ff80000ff077424 */ /* 0x000fca00078e00ff */
[----:B------:R-:W-:-:S14]  /*0360*/  DSETP.NAN.AND P0, PT, R12, R12, PT ;  /* 0x0000000c0c00722a */ /* 0x000fdc0003f08000 */
[----:B------:R-:W-:Y:S05]  /*0370*/  @P0 BRA `(.L_x_56) ;  /* 0x0000000000180947 */ /* 0x000fea0003800000 */
[----:B------:R-:W-:Y:S01]  /*0380*/  VIADD R4, R4, 0x1 ;  /* 0x0000000104047836 */ /* 0x000fe20000000000 */
[----:B------:R-:W-:-:S04]  /*0390*/  DADD R8, |R12|, R8 ;  /* 0x000000000c087229 */ /* 0x000fc80000000208 */
[----:B------:R-:W-:-:S13]  /*03a0*/  ISETP.NE.AND P0, PT, R4, UR11, PT ;  /* 0x0000000b04007c0c */ /* 0x000fda000bf05270 */
[----:B------:R-:W-:Y:S05]  /*03b0*/  @P0 BRA `(.L_x_57) ;  /* 0xfffffffc00c00947 */ /* 0x000fea000383ffff */
[----:B------:R-:W-:Y:S02]  /*03c0*/  IMAD.MOV.U32 R6, RZ, RZ, R8 ;  /* 0x000000ffff067224 */ /* 0x000fe400078e0008 */
[----:B------:R-:W-:-:S07]  /*03d0*/  IMAD.MOV.U32 R7, RZ, RZ, R9 ;  /* 0x000000ffff077224 */ /* 0x000fce00078e0009 */
.L_x_56:
[----:B------:R-:W-:Y:S05]  /*03e0*/  BSYNC.RECONVERGENT B0 ;  /* 0x0000000000007941 */ /* 0x000fea0003800200 */
.L_x_55:
[----:B------:R-:W0:Y:S01]  /*03f0*/  LDCU.64 UR12, c[0x0][0x398] ;  /* 0x00007300ff0c77ac */ /* 0x000e220008000a00 */
[----:B------:R-:W-:-:S04]  /*0400*/  IADD3 R4, P0, PT, R2, R5, RZ ;  /* 0x0000000502047210 */ /* 0x000fc80007f1e0ff */
[C---:B------:R-:W-:Y:S01]  /*0410*/  LEA.HI.X.SX32 R9, R5.reuse, R3, 0x1, P0 ;  /* 0x0000000305097211 */ /* 0x040fe200000f0eff */
[----:B------:R-:W-:Y:S01]  /*0420*/  VIADD R5, R5, UR6 ;  /* 0x0000000605057c36 */ /* 0x000fe20008000000 */
[----:B0-----:R-:W-:-:S04]  /*0430*/  LEA R8, P0, R4, UR12, 0x3 ;  /* 0x0000000c04087c11 */ /* 0x001fc8000f8018ff */
[----:B------:R-:W-:Y:S02]  /*0440*/  LEA.HI.X R9, R4, UR13, R9, 0x3, P0 ;  /* 0x0000000d04097c11 */ /* 0x000fe400080f1c09 */
[----:B------:R-:W-:-:S03]  /*0450*/  ISETP.GE.AND P0, PT, R5, R0, PT ;  /* 0x000000000500720c */ /* 0x000fc60003f06270 */
[----:B------:R0:W-:Y:S10]  /*0460*/  STG.E.64 desc[UR4][R8.64], R6 ;  /* 0x0000000608007986 */ /* 0x0001f4000c101b04 */
[----:B------:R-:W-:Y:S05]  /*0470*/  @!P0 BRA `(.L_x_53) ;  /* 0xfffffffc00708947 */ /* 0x000fea000383ffff */
[----:B------:R-:W-:Y:S05]  /*0480*/  EXIT ;  /* 0x000000000000794d */ /* 0x000fea0003800000 */
.L_x_58:
        /* <DEDUP_REMOVED lines=15> */
.L_x_143:


//--------------------- .text.batch_wma_kernel    --------------------------
	.section	.text.batch_wma_kernel,"ax",@progbits
	.align	128
        .global         batch_wma_kernel
        .type           batch_wma_kernel,@function
        .size           batch_wma_kernel,(.L_x_137 - batch_wma_kernel)
        .other          batch_wma_kernel,@"STO_CUDA_ENTRY STV_DEFAULT"
batch_wma_kernel:
.text.batch_wma_kernel:
[----:B------:R-:W-:Y:S01]  /*0000*/  LDC R1, c[0x0][0x37c] ;  /* 0x0000df00ff017b82 */ /* 0x000fe20000000800 */
[----:B------:R-:W0:Y:S01]  /*0010*/  S2R R7, SR_CTAID.X ;  /* 0x0000000000077919 */ /* 0x000e220000002500 */
[----:B------:R-:W0:Y:S02]  /*0020*/  LDCU UR4, c[0x0][0x3a4] ;  /* 0x00007480ff0477ac */ /* 0x000e240008000800 */
[----:B0-----:R-:W-:-:S13]  /*0030*/  ISETP.GE.AND P0, PT, R7, UR4, PT ;  /* 0x0000000407007c0c */ /* 0x001fda000bf06270 */
[----:B------:R-:W-:Y:S05]  /*0040*/  @P0 EXIT ;  /* 0x000000000000094d */ /* 0x000fea0003800000 */
[----:B------:R-:W0:Y:S01]  /*0050*/  LDCU.128 UR4, c[0x0][0x380] ;  /* 0x00007000ff0477ac */ /* 0x000e220008000c00 */
[----:B------:R-:W1:Y:S01]  /*0060*/  LDCU.128 UR12, c[0x0][0x390] ;  /* 0x00007200ff0c77ac */ /* 0x000e620008000c00 */
[----:B------:R-:W2:Y:S01]  /*0070*/  LDCU.64 UR8, c[0x0][0x358] ;  /* 0x00006b00ff0877ac */ /* 0x000ea20008000a00 */
[----:B0-----:R-:W-:Y:S02]  /*0080*/  IMAD.U32 R2, RZ, RZ, UR6 ;  /* 0x00000006ff027e24 */ /* 0x001fe4000f8e00ff */
[----:B------:R-:W-:Y:S02]  /*0090*/  IMAD.U32 R3, RZ, RZ, UR7 ;  /* 0x00000007ff037e24 */ /* 0x000fe4000f8e00ff */
[----:B-1----:R-:W-:Y:S02]  /*00a0*/  IMAD.U32 R4, RZ, RZ, UR12 ;  /* 0x0000000cff047e24 */ /* 0x002fe4000f8e00ff */
[----:B------:R-:W-:Y:S02]  /*00b0*/  IMAD.U32 R5, RZ, RZ, UR13 ;  /* 0x0000000dff057e24 */ /* 0x000fe4000f8e00ff */
[----:B------:R-:W-:-:S04]  /*00c0*/  IMAD.WIDE.U32 R2, R7, 0x4, R2 ;  /* 0x0000000407027825 */ /* 0x000fc800078e0002 */
[----:B------:R-:W-:Y:S02]  /*00d0*/  IMAD.WIDE.U32 R4, R7, 0x4, R4 ;  /* 0x0000000407047825 */ /* 0x000fe400078e0004 */
[----:B--2---:R-:W2:Y:S04]  /*00e0*/  LDG.E.CONSTANT R2, desc[UR8][R2.64] ;  /* 0x0000000802027981 */ /* 0x004ea8000c1e9900 */
[----:B------:R-:W3:Y:S01]  /*00f0*/  LDG.E.CONSTANT R0, desc[UR8][R4.64] ;  /* 0x0000000804007981 */ /* 0x000ee2000c1e9900 */
[----:B------:R-:W3:Y:S01]  /*0100*/  S2R R7, SR_TID.X ;  /* 0x0000000000077919 */ /* 0x000ee20000002100 */
[----:B--2---:R-:W-:Y:S02]  /*0110*/  R2UR UR6, R2 ;  /* 0x00000000020672ca */ /* 0x004fe400000e0000 */
[----:B---3--:R-:W-:-:S11]  /*0120*/  ISETP.GE.AND P0, PT, R7, R0, PT ;  /* 0x000000000700720c */ /* 0x008fd60003f06270 */
[----:B------:R-:W-:Y:S02]  /*0130*/  UIMAD.WIDE UR4, UR6, 0x8, UR4 ;  /* 0x00000008060478a5 */ /* 0x000fe4000f8e0204 */
[----:B------:R-:W-:Y:S01]  /*0140*/  UIMAD.WIDE UR6, UR6, 0x8, UR14 ;  /* 0x00000008060678a5 */ /* 0x000fe2000f8e020e */
[----:B------:R-:W-:Y:S11]  /*0150*/  @P0 EXIT ;  /* 0x000000000000094d */ /* 0x000ff60003800000 */
[----:B------:R-:W0:Y:S01]  /*0160*/  LDC R22, c[0x0][0x3a0] ;  /* 0x0000e800ff167b82 */ /* 0x000e220000000800 */
[----:B------:R-:W1:Y:S01]  /*0170*/  LDCU UR10, c[0x0][0x360] ;  /* 0x00006c00ff0a77ac */ /* 0x000e620008000800 */
[C---:B0-----:R-:W-:Y:S01]  /*0180*/  IMAD R4, R22.reuse, R22, R22 ;  /* 0x0000001616047224 */ /* 0x041fe200078e0216 */
[----:B------:R-:W-:-:S03]  /*0190*/  ISETP.GT.AND P0, PT, R22, RZ, PT ;  /* 0x000000ff1600720c */ /* 0x000fc60003f04270 */
[----:B------:R-:W0:Y:S02]  /*01a0*/  I2F.F64 R2, R4 ;  /* 0x0000000400027312 */ /* 0x000e240000201c00 */
[----:B0-----:R-:W-:-:S10]  /*01b0*/  DMUL R2, R2, 0.5 ;  /* 0x3fe0000002027828 */ /* 0x001fd40000000000 */
[----:B------:R-:W-:Y:S01]  /*01c0*/  R2UR UR12, R2 ;  /* 0x00000000020c72ca */ /* 0x000fe200000e0000 */
[----:B------:R-:W-:Y:S01]  /*01d0*/  VIADD R2, R22, 0xffffffff ;  /* 0xffffffff16027836 */ /* 0x000fe20000000000 */
[----:B------:R-:W-:Y:S02]  /*01e0*/  R2UR UR13, R3 ;  /* 0x00000000030d72ca */ /* 0x000fe400000e0000 */
[----:B------:R-:W-:Y:S01]  /*01f0*/  MOV R3, R7 ;  /* 0x0000000700037202 */ /* 0x000fe20000000f00 */
[----:B-1----:R-:W-:-:S12]  /*0200*/  @P0 BRA `(.L_x_59) ;  /* 0x0000000000540947 */ /* 0x002fd80003800000 */
[----:B------:R-:W-:Y:S01]  /*0210*/  MOV R7, UR13 ;  /* 0x0000000d00077c02 */ /* 0x000fe20008000f00 */
[----:B------:R-:W-:Y:S01]  /*0220*/  IMAD.U32 R4, RZ, RZ, UR12 ;  /* 0x0000000cff047e24 */ /* 0x000fe2000f8e00ff */
[----:B------:R-:W-:Y:S01]  /*0230*/  MOV R26, 0x2b0 ;  /* 0x000002b0001a7802 */ /* 0x000fe20000000f00 */
[----:B------:R-:W-:Y:S02]  /*0240*/  IMAD.U32 R5, RZ, RZ, UR13 ;  /* 0x0000000dff057e24 */ /* 0x000fe4000f8e00ff */
[----:B------:R-:W-:Y:S02]  /*0250*/  IMAD.U32 R6, RZ, RZ, UR12 ;  /* 0x0000000cff067e24 */ /* 0x000fe4000f8e00ff */
[----:B------:R-:W-:Y:S02]  /*0260*/  IMAD.MOV.U32 R8, RZ, RZ, RZ ;  /* 0x000000ffff087224 */ /* 0x000fe400078e00ff */
[----:B------:R-:W-:Y:S02]  /*0270*/  IMAD.MOV.U32 R10, RZ, RZ, R4 ;  /* 0x000000ffff0a7224 */ /* 0x000fe400078e0004 */
[----:B------:R-:W-:-:S02]  /*0280*/  IMAD.MOV.U32 R11, RZ, RZ, R7 ;  /* 0x000000ffff0b7224 */ /* 0x000fc400078e0007 */
[----:B------:R-:W-:-:S07]  /*0290*/  IMAD.MOV.U32 R19, RZ, RZ, RZ ;  /* 0x000000ffff137224 */ /* 0x000fce00078e00ff */
[----:B------:R-:W-:Y:S05]  /*02a0*/  CALL.REL.NOINC `($__internal_2_$__cuda_sm20_div_rn_f64_full) ;  /* 0x0000000c00d07944 */ /* 0x000fea0003c00000 */
.L_x_60:
[----:B------:R-:W-:Y:S01]  /*02b0*/  ISETP.GE.AND P0, PT, R3, R2, PT ;  /* 0x000000020300720c */ /* 0x000fe20003f06270 */
[----:B------:R-:W-:-:S05]  /*02c0*/  HFMA2 R4, -RZ, RZ, 0, 4.76837158203125e-07 ;  /* 0x00000008ff047431 */ /* 0x000fca00000001ff */
[----:B------:R-:W-:-:S07]  /*02d0*/  IMAD.WIDE R4, R3, R4, UR6 ;  /* 0x0000000603047e25 */ /* 0x000fce000f8e0204 */
[----:B------:R-:W-:Y:S02]  /*02e0*/  @!P0 IMAD.MOV.U32 R6, RZ, RZ, 0x0 ;  /* 0x00000000ff068424 */ /* 0x000fe400078e00ff */
[----:B------:R-:W-:Y:S02]  /*02f0*/  @!P0 IMAD.MOV.U32 R7, RZ, RZ, 0x7ff80000 ;  /* 0x7ff80000ff078424 */ /* 0x000fe400078e00ff */
[----:B------:R-:W-:-:S03]  /*0300*/  VIADD R3, R3, UR10 ;  /* 0x0000000a03037c36 */ /* 0x000fc60008000000 */
[----:B------:R0:W-:Y:S04]  /*0310*/  @!P0 STG.E.64 desc[UR8][R4.64], R6 ;  /* 0x0000000604008986 */ /* 0x0001e8000c101b08 */
[----:B------:R0:W-:Y:S01]  /*0320*/  @P0 STG.E.64 desc[UR8][R4.64], R8 ;  /* 0x0000000804000986 */ /* 0x0001e2000c101b08 */
[----:B------:R-:W-:-:S13]  /*0330*/  ISETP.GE.AND P0, PT, R3, R0, PT ;  /* 0x000000000300720c */ /* 0x000fda0003f06270 */
[----:B0-----:R-:W-:Y:S05]  /*0340*/  @!P0 BRA `(.L_x_60) ;  /* 0xfffffffc00d88947 */ /* 0x001fea000383ffff */
[----:B------:R-:W-:Y:S05]  /*0350*/  EXIT ;  /* 0x000000000000794d */ /* 0x000fea0003800000 */
.L_x_59:
[C---:B------:R-:W-:Y:S02]  /*0360*/  LOP3.LUT R5, R22.reuse, 0x7ffffff0, RZ, 0xc0, !PT ;  /* 0x7ffffff016057812 */ /* 0x040fe400078ec0ff */
[C---:B------:R-:W-:Y:S02]  /*0370*/  LOP3.LUT R4, R22.reuse, 0xf, RZ, 0xc0, !PT ;  /* 0x0000000f16047812 */ /* 0x040fe400078ec0ff */
[C---:B------:R-:W-:Y:S02]  /*0380*/  LOP3.LUT R6, R22.reuse, 0x7, RZ, 0xc0, !PT ;  /* 0x0000000716067812 */ /* 0x040fe400078ec0ff */
[C---:B------:R-:W-:Y:S01]  /*0390*/  LOP3.LUT R7, R22.reuse, 0x3, RZ, 0xc0, !PT ;  /* 0x0000000316077812 */ /* 0x040fe200078ec0ff */
[----:B------:R-:W-:Y:S01]  /*03a0*/  VIADD R22, R22, 0xfffffff9 ;  /* 0xfffffff916167836 */ /* 0x000fe20000000000 */
[----:B------:R-:W-:-:S07]  /*03b0*/  IADD3 R23, PT, PT, -R5, RZ, RZ ;  /* 0x000000ff05177210 */ /* 0x000fce0007ffe1ff */
.L_x_73:
[----:B------:R-:W-:Y:S01]  /*03c0*/  ISETP.GE.AND P0, PT, R3, R2, PT ;  /* 0x000000020300720c */ /* 0x000fe20003f06270 */
[----:B------:R-:W-:-:S12]  /*03d0*/  BSSY.RECONVERGENT B0, `(.L_x_61) ;  /* 0x00000dd000007945 */ /* 0x000fd80003800200 */
[----:B01----:R-:W-:Y:S05]  /*03e0*/  @!P0 BRA `(.L_x_62) ;  /* 0x0000000c00588947 */ /* 0x003fea0003800000 */
[----:B------:R-:W0:Y:S01]  /*03f0*/  LDC R24, c[0x0][0x3a0] ;  /* 0x0000e800ff187b82 */ /* 0x000e220000000800 */
[----:B------:R-:W-:Y:S01]  /*0400*/  BSSY.RELIABLE B1, `(.L_x_63) ;  /* 0x000000c000017945 */ /* 0x000fe20003800100 */
[----:B------:R-:W-:-:S07]  /*0410*/  IMAD.MOV.U32 R10, RZ, RZ, RZ ;  /* 0x000000ffff0a7224 */ /* 0x000fce00078e00ff */
.L_x_64:
[----:B------:R-:W-:Y:S02]  /*0420*/  IMAD.IADD R8, R3, 0x1, -R10 ;  /* 0x0000000103087824 */ /* 0x000fe400078e0a0a */
[----:B------:R-:W-:-:S04]  /*0430*/  IMAD.MOV.U32 R9, RZ, RZ, 0x8 ;  /* 0x00000008ff097424 */ /* 0x000fc800078e00ff */
[----:B------:R-:W-:-:S06]  /*0440*/  IMAD.WIDE R8, R8, R9, UR4 ;  /* 0x0000000408087e25 */ /* 0x000fcc000f8e0209 */
[----:B------:R-:W2:Y:S02]  /*0450*/  LDG.E.64.CONSTANT R8, desc[UR8][R8.64] ;  /* 0x0000000808087981 */ /* 0x000ea4000c1e9b00 */
[----:B--2---:R-:W-:-:S14]  /*0460*/  DSETP.NAN.AND P0, PT, R8, R8, PT ;  /* 0x000000080800722a */ /* 0x004fdc0003f08000 */
[----:B------:R-:W-:Y:S05]  /*0470*/  @P0 BREAK.RELIABLE B1 ;  /* 0x0000000000010942 */ /* 0x000fea0003800100 */
[----:B------:R-:W-:Y:S05]  /*0480*/  @P0 BRA `(.L_x_62) ;  /* 0x0000000c00300947 */ /* 0x000fea0003800000 */
[----:B------:R-:W-:-:S04]  /*0490*/  IADD3 R10, PT, PT, R10, 0x1, RZ ;  /* 0x000000010a0a7810 */ /* 0x000fc80007ffe0ff */
[----:B0-----:R-:W-:-:S13]  /*04a0*/  ISETP.NE.AND P0, PT, R10, R24, PT ;  /* 0x000000180a00720c */ /* 0x001fda0003f05270 */
[----:B------:R-:W-:Y:S05]  /*04b0*/  @P0 BRA `(.L_x_64) ;  /* 0xfffffffc00d80947 */ /* 0x000fea000383ffff */
[----:B------:R-:W-:Y:S05]  /*04c0*/  BSYNC.RELIABLE B1 ;  /* 0x0000000000017941 */ /* 0x000fea0003800100 */
.L_x_63:
[----:B------:R-:W-:Y:S01]  /*04d0*/  ISETP.GE.U32.AND P0, PT, R2, 0xf, PT ;  /* 0x0000000f0200780c */ /* 0x000fe20003f06070 */
[----:B------:R-:W-:Y:S01]  /*04e0*/  IMAD.MOV.U32 R25, RZ, RZ, RZ ;  /* 0x000000ffff197224 */ /* 0x000fe200078e00ff */
[----:B------:R-:W-:-:S11]  /*04f0*/  CS2R R18, SRZ ;  /* 0x0000000000127805 */ /* 0x000fd6000001ff00 */
[----:B------:R-:W-:Y:S05]  /*0500*/  @!P0 BRA `(.L_x_65) ;  /* 0x00000004002c8947 */ /* 0x000fea0003800000 */
[----:B------:R-:W-:Y:S01]  /*0510*/  IMAD.MOV.U32 R26, RZ, RZ, R3 ;  /* 0x000000ffff1a7224 */ /* 0x000fe200078e0003 */
[----:B------:R-:W-:Y:S01]  /*0520*/  MOV R25, R22 ;  /* 0x0000001600197202 */ /* 0x000fe20000000f00 */
[----:B------:R-:W-:Y:S01]  /*0530*/  IMAD.MOV.U32 R27, RZ, RZ, R23 ;  /* 0x000000ffff1b7224 */ /* 0x000fe200078e0017 */
[----:B------:R-:W-:-:S07]  /*0540*/  CS2R R18, SRZ ;  /* 0x0000000000127805 */ /* 0x000fce000001ff00 */
.L_x_66:
[----:B------:R-:W-:-:S04]  /*0550*/  IMAD.MOV.U32 R9, RZ, RZ, 0x8 ;  /* 0x00000008ff097424 */ /* 0x000fc800078e00ff */
[----:B------:R-:W-:-:S05]  /*0560*/  IMAD.WIDE R8, R26, R9, UR4 ;  /* 0x000000041a087e25 */ /* 0x000fca000f8e0209 */
[----:B------:R-:W2:Y:S04]  /*0570*/  LDG.E.64.CONSTANT R16, desc[UR8][R8.64] ;  /* 0x0000000808107981 */ /* 0x000ea8000c1e9b00 */
[----:B------:R-:W3:Y:S04]  /*0580*/  LDG.E.64.CONSTANT R12, desc[UR8][R8.64+-0x8] ;  /* 0xfffff808080c7981 */ /* 0x000ee8000c1e9b00 */
[----:B------:R-:W4:Y:S04]  /*0590*/  LDG.E.64.CONSTANT R10, desc[UR8][R8.64+-0x10] ;  /* 0xfffff008080a7981 */ /* 0x000f28000c1e9b00 */
[----:B------:R-:W5:Y:S01]  /*05a0*/  LDG.E.64.CONSTANT R20, desc[UR8][R8.64+-0x18] ;  /* 0xffffe80808147981 */ /* 0x000f62000c1e9b00 */
[----:B------:R-:W-:-:S02]  /*05b0*/  VIADD R28, R25, 0x7 ;  /* 0x00000007191c7836 */ /* 0x000fc40000000000 */
[----:B------:R-:W-:Y:S02]  /*05c0*/  VIADD R29, R25, 0x6 ;  /* 0x00000006191d7836 */ /* 0x000fe40000000000 */
[----:B------:R-:W2:Y:S02]  /*05d0*/  I2F.F64 R14, R28 ;  /* 0x0000001c000e7312 */ /* 0x000ea40000201c00 */
[----:B--2---:R-:W-:-:S06]  /*05e0*/  DFMA R16, R16, R14, R18 ;  /* 0x0000000e1010722b */ /* 0x004fcc0000000012 */
[----:B------:R-:W3:Y:S01]  /*05f0*/  I2F.F64 R14, R29 ;  /* 0x0000001d000e7312 */ /* 0x000ee20000201c00 */
[----:B------:R-:W2:Y:S01]  /*0600*/  LDG.E.64.CONSTANT R18, desc[UR8][R8.64+-0x20] ;  /* 0xffffe00808127981 */ /* 0x000ea2000c1e9b00 */
[----:B---3--:R-:W-:Y:S01]  /*0610*/  DFMA R12, R12, R14, R16 ;  /* 0x0000000e0c0c722b */ /* 0x008fe20000000010 */
[----:B------:R-:W-:-:S05]  /*0620*/  IADD3 R16, PT, PT, R25, 0x5, RZ ;  /* 0x0000000519107810 */ /* 0x000fca0007ffe0ff */
[----:B------:R-:W4:Y:S02]  /*0630*/  I2F.F64 R14, R16 ;  /* 0x00000010000e7312 */ /* 0x000f240000201c00 */
[----:B----4-:R-:W-:Y:S01]  /*0640*/  DFMA R14, R10, R14, R12 ;  /* 0x0000000e0a0e722b */ /* 0x010fe2000000000c */
[C---:B------:R-:W-:Y:S01]  /*0650*/  VIADD R12, R25.reuse, 0x4 ;  /* 0x00000004190c7836 */ /* 0x040fe20000000000 */
[----:B------:R-:W3:Y:S05]  /*0660*/  LDG.E.64.CONSTANT R10, desc[UR8][R8.64+-0x28] ;  /* 0xffffd808080a7981 */ /* 0x000eea000c1e9b00 */
[----:B------:R-:W5:Y:S02]  /*0670*/  I2F.F64 R12, R12 ;  /* 0x0000000c000c7312 */ /* 0x000f640000201c00 */
[----:B-----5:R-:W-:Y:S01]  /*0680*/  DFMA R20, R20, R12, R14 ;  /* 0x0000000c1414722b */ /* 0x020fe2000000000e */
[----:B------:R-:W4:Y:S04]  /*0690*/  LDG.E.64.CONSTANT R12, desc[UR8][R8.64+-0x30] ;  /* 0xffffd008080c7981 */ /* 0x000f28000c1e9b00 */
[----:B------:R-:W5:Y:S01]  /*06a0*/  LDG.E.64.CONSTANT R14, desc[UR8][R8.64+-0x38] ;  /* 0xffffc808080e7981 */ /* 0x000f62000c1e9b00 */
[----:B------:R-:W-:-:S04]  /*06b0*/  VIADD R28, R25, 0x3 ;  /* 0x00000003191c7836 */ /* 0x000fc80000000000 */
[----:B------:R-:W2:Y:S01]  /*06c0*/  I2F.F64 R16, R28 ;  /* 0x0000001c00107312 */ /* 0x000ea20000201c00 */
[C---:B------:R-:W-:Y:S01]  /*06d0*/  IADD3 R29, PT, PT, R25.reuse, 0x1, RZ ;  /* 0x00000001191d7810 */ /* 0x040fe20007ffe0ff */
[----:B--2---:R-:W-:Y:S01]  /*06e0*/  DFMA R18, R18, R16, R20 ;  /* 0x000000101212722b */ /* 0x004fe20000000014 */
[----:B------:R-:W-:-:S05]  /*06f0*/  VIADD R20, R25, 0x2 ;  /* 0x0000000219147836 */ /* 0x000fca0000000000 */
[----:B------:R-:W3:Y:S02]  /*0700*/  I2F.F64 R16, R20 ;  /* 0x0000001400107312 */ /* 0x000ee40000201c00 */
[----:B---3--:R-:W-:Y:S01]  /*0710*/  DFMA R16, R10, R16, R18 ;  /* 0x000000100a10722b */ /* 0x008fe20000000012 */
[----:B------:R-:W2:Y:S05]  /*0720*/  LDG.E.64.CONSTANT R10, desc[UR8][R8.64+-0x40] ;  /* 0xffffc008080a7981 */ /* 0x000eaa000c1e9b00 */
[----:B------:R-:W4:Y:S02]  /*0730*/  I2F.F64 R18, R29 ;  /* 0x0000001d00127312 */ /* 0x000f240000201c00 */
[----:B----4-:R-:W-:Y:S01]  /*0740*/  DFMA R18, R12, R18, R16 ;  /* 0x000000120c12722b */ /* 0x010fe20000000010 */
[----:B------:R-:W3:Y:S05]  /*0750*/  LDG.E.64.CONSTANT R12, desc[UR8][R8.64+-0x48] ;  /* 0xffffb808080c7981 */ /* 0x000eea000c1e9b00 */
[----:B------:R-:W5:Y:S02]  /*0760*/  I2F.F64 R16, R25 ;  /* 0x0000001900107312 */ /* 0x000f640000201c00 */
[----:B-----5:R-:W-:Y:S01]  /*0770*/  DFMA R14, R14, R16, R18 ;  /* 0x000000100e0e722b */ /* 0x020fe20000000012 */
[----:B------:R-:W4:Y:S04]  /*0780*/  LDG.E.64.CONSTANT R16, desc[UR8][R8.64+-0x50] ;  /* 0xffffb00808107981 */ /* 0x000f28000c1e9b00 */
[----:B------:R-:W5:Y:S01]  /*0790*/  LDG.E.64.CONSTANT R18, desc[UR8][R8.64+-0x58] ;  /* 0xffffa80808127981 */ /* 0x000f62000c1e9b00 */
[----:B------:R-:W-:-:S04]  /*07a0*/  VIADD R28, R25, 0xffffffff ;  /* 0xffffffff191c7836 */ /* 0x000fc80000000000 */
[----:B------:R0:W2:Y:S02]  /*07b0*/  I2F.F64 R20, R28 ;  /* 0x0000001c00147312 */ /* 0x0000a40000201c00 */
[C---:B0-----:R-:W-:Y:S02]  /*07c0*/  VIADD R28, R25.reuse, 0xfffffffe ;  /* 0xfffffffe191c7836 */ /* 0x041fe40000000000 */
[----:B------:R-:W-:Y:S01]  /*07d0*/  VIADD R29, R25, 0xfffffffd ;  /* 0xfffffffd191d7836 */ /* 0x000fe20000000000 */
[----:B--2---:R-:W-:-:S03]  /*07e0*/  DFMA R10, R10, R20, R14 ;  /* 0x000000140a0a722b */ /* 0x004fc6000000000e */
[----:B------:R-:W3:Y:S05]  /*07f0*/  I2F.F64 R14, R28 ;  /* 0x0000001c000e7312 */ /* 0x000eea0000201c00 */
[----:B---3--:R-:W-:-:S03]  /*0800*/  DFMA R14, R12, R14, R10 ;  /* 0x0000000e0c0e722b */ /* 0x008fc6000000000a */
[----:B------:R-:W4:Y:S01]  /*0810*/  I2F.F64 R12, R29 ;  /* 0x0000001d000c7312 */ /* 0x000f220000201c00 */
[----:B------:R-:W2:Y:S04]  /*0820*/  LDG.E.64.CONSTANT R10, desc[UR8][R8.64+-0x60] ;  /* 0xffffa008080a7981 */ /* 0x000ea8000c1e9b00 */
[----:B----4-:R-:W-:Y:S01]  /*0830*/  DFMA R16, R16, R12, R14 ;  /* 0x0000000c1010722b */ /* 0x010fe2000000000e */
[----:B------:R-:W-:Y:S01]  /*0840*/  IADD3 R12, PT, PT, R25, -0x4, RZ ;  /* 0xfffffffc190c7810 */ /* 0x000fe20007ffe0ff */
[----:B------:R-:W3:Y:S03]  /*0850*/  LDG.E.64.CONSTANT R14, desc[UR8][R8.64+-0x70] ;  /* 0xffff9008080e7981 */ /* 0x000ee6000c1e9b00 */
[----:B------:R0:W5:Y:S02]  /*0860*/  I2F.F64 R20, R12 ;  /* 0x0000000c00147312 */ /* 0x0001640000201c00 */
[----:B0-----:R-:W4:Y:S01]  /*0870*/  LDG.E.64.CONSTANT R12, desc[UR8][R8.64+-0x68] ;  /* 0xffff9808080c7981 */ /* 0x001f22000c1e9b00 */
[----:B-----5:R-:W-:-:S03]  /*0880*/  DFMA R20, R18, R20, R16 ;  /* 0x000000141214722b */ /* 0x020fc60000000010 */
[----:B------:R-:W5:Y:S01]  /*0890*/  LDG.E.64.CONSTANT R18, desc[UR8][R8.64+-0x78] ;  /* 0xffff880808127981 */ /* 0x000f62000c1e9b00 */
[----:B------:R-:W-:-:S04]  /*08a0*/  VIADD R28, R25, 0xfffffffb ;  /* 0xfffffffb191c7836 */ /* 0x000fc80000000000 */
[----:B------:R-:W2:Y:S01]  /*08b0*/  I2F.F64 R16, R28 ;  /* 0x0000001c00107312 */ /* 0x000ea20000201c00 */
[----:B------:R-:W-:Y:S02]  /*08c0*/  VIADD R29, R25, 0xfffffffa ;  /* 0xfffffffa191d7836 */ /* 0x000fe40000000000 */
[----:B------:R-:W-:-:S05]  /*08d0*/  VIADD R27, R27, 0x10 ;  /* 0x000000101b1b7836 */ /* 0x000fca0000000000 */
[----:B------:R-:W-:Y:S01]  /*08e0*/  ISETP.NE.AND P0, PT, R27, RZ, PT ;  /* 0x000000ff1b00720c */ /* 0x000fe20003f05270 */
[----:B------:R-:W-:Y:S01]  /*08f0*/  VIADD R26, R26, 0xfffffff0 ;  /* 0xfffffff01a1a7836 */ /* 0x000fe20000000000 */
[----:B--2---:R-:W-:Y:S01]  /*0900*/  DFMA R20, R10, R16, R20 ;  /* 0x000000100a14722b */ /* 0x004fe20000000014 */
[----:B------:R-:W4:Y:S01]  /*0910*/  I2F.F64 R16, R29 ;  /* 0x0000001d00107312 */ /* 0x000f220000201c00 */
[----:B------:R-:W-:-:S07]  /*0920*/  VIADD R10, R25, 0xfffffff9 ;  /* 0xfffffff9190a7836 */ /* 0x000fce0000000000 */
[----:B------:R-:W3:Y:S01]  /*0930*/  I2F.F64 R10, R10 ;  /* 0x0000000a000a7312 */ /* 0x000ee20000201c00 */
[----:B----4-:R-:W-:Y:S01]  /*0940*/  DFMA R16, R12, R16, R20 ;  /* 0x000000100c10722b */ /* 0x010fe20000000014 */
[----:B------:R-:W-:-:S06]  /*0950*/  IADD3 R12, PT, PT, R25, -0x8, RZ ;  /* 0xfffffff8190c7810 */ /* 0x000fcc0007ffe0ff */
[----:B------:R-:W5:Y:S01]  /*0960*/  I2F.F64 R12, R12 ;  /* 0x0000000c000c7312 */ /* 0x000f620000201c00 */
[----:B---3--:R-:W-:Y:S01]  /*0970*/  DFMA R10, R14, R10, R16 ;  /* 0x0000000a0e0a722b */ /* 0x008fe20000000010 */
[----:B------:R-:W-:-:S07]  /*0980*/  VIADD R25, R25, 0xfffffff0 ;  /* 0xfffffff019197836 */ /* 0x000fce0000000000 */
[----:B-----5:R-:W-:Y:S01]  /*0990*/  DFMA R18, R18, R12, R10 ;  /* 0x0000000c1212722b */ /* 0x020fe2000000000a */
[----:B------:R-:W-:Y:S10]  /*09a0*/  @P0 BRA `(.L_x_66) ;  /* 0xfffffff800e80947 */ /* 0x000ff4000383ffff */
[----:B------:R-:W-:-:S07]  /*09b0*/  MOV R25, R5 ;  /* 0x0000000500197202 */ /* 0x000fce0000000f00 */
.L_x_65:
[----:B------:R-:W-:-:S13]  /*09c0*/  ISETP.NE.AND P0, PT, R4, RZ, PT ;  /* 0x000000ff0400720c */ /* 0x000fda0003f05270 */
[----:B------:R-:W-:Y:S05]  /*09d0*/  @!P0 BRA `(.L_x_67) ;  /* 0x00000004005c8947 */ /* 0x000fea0003800000 */
[----:B------:R-:W-:Y:S01]  /*09e0*/  VIADD R8, R4, 0xffffffff ;  /* 0xffffffff04087836 */ /* 0x000fe20000000000 */
[----:B------:R-:W-:-:S04]  /*09f0*/  ISETP.NE.AND P1, PT, R6, RZ, PT ;  /* 0x000000ff0600720c */ /* 0x000fc80003f25270 */
[----:B------:R-:W-:-:S13]  /*0a00*/  ISETP.GE.U32.AND P0, PT, R8, 0x7, PT ;  /* 0x000000070800780c */ /* 0x000fda0003f06070 */
[----:B------:R-:W-:Y:S05]  /*0a10*/  @!P0 BRA `(.L_x_68) ;  /* 0x0000000000948947 */ /* 0x000fea0003800000 */
[----:B------:R-:W-:Y:S02]  /*0a20*/  IMAD.IADD R28, R3, 0x1, -R25 ;  /* 0x00000001031c7824 */ /* 0x000fe400078e0a19 */
[----:B------:R-:W-:-:S04]  /*0a30*/  IMAD.MOV.U32 R29, RZ, RZ, 0x8 ;  /* 0x00000008ff1d7424 */ /* 0x000fc800078e00ff */
[----:B------:R-:W-:-:S05]  /*0a40*/  IMAD.WIDE R28, R28, R29, UR4 ;  /* 0x000000041c1c7e25 */ /* 0x000fca000f8e021d */
[----:B------:R-:W2:Y:S04]  /*0a50*/  LDG.E.64.CONSTANT R10, desc[UR8][R28.64] ;  /* 0x000000081c0a7981 */ /* 0x000ea8000c1e9b00 */
[----:B------:R-:W3:Y:S04]  /*0a60*/  LDG.E.64.CONSTANT R14, desc[UR8][R28.64+-0x8] ;  /* 0xfffff8081c0e7981 */ /* 0x000ee8000c1e9b00 */
[----:B------:R-:W4:Y:S01]  /*0a70*/  LDG.E.64.CONSTANT R20, desc[UR8][R28.64+-0x10] ;  /* 0xfffff0081c147981 */ /* 0x000f22000c1e9b00 */
[----:B------:R-:W-:Y:S02]  /*0a80*/  IADD3 R26, PT, PT, -R25, R24, RZ ;  /* 0x00000018191a7210 */ /* 0x000fe40007ffe1ff */
[----:B------:R-:W-:Y:S01]  /*0a90*/  LOP3.LUT R13, RZ, R25, RZ, 0x33, !PT ;  /* 0x00000019ff0d7212 */ /* 0x000fe200078e33ff */
[----:B------:R-:W5:Y:S01]  /*0aa0*/  LDG.E.64.CONSTANT R16, desc[UR8][R28.64+-0x18] ;  /* 0xffffe8081c107981 */ /* 0x000f62000c1e9b00 */
[----:B------:R-:W2:Y:S03]  /*0ab0*/  I2F.F64 R8, R26 ;  /* 0x0000001a00087312 */ /* 0x000ea60000201c00 */
[----:B------:R-:W-:-:S02]  /*0ac0*/  IMAD.IADD R27, R13, 0x1, R24 ;  /* 0x000000010d1b7824 */ /* 0x000fc400078e0218 */
[----:B------:R-:W5:Y:S01]  /*0ad0*/  LDG.E.64.CONSTANT R12, desc[UR8][R28.64+-0x28] ;  /* 0xffffd8081c0c7981 */ /* 0x000f62000c1e9b00 */
[----:B--2---:R-:W-:Y:S02]  /*0ae0*/  DFMA R18, R10, R8, R18 ;  /* 0x000000080a12722b */ /* 0x004fe40000000012 */
[----:B------:R-:W3:Y:S01]  /*0af0*/  I2F.F64 R8, R27 ;  /* 0x0000001b00087312 */ /* 0x000ee20000201c00 */
[----:B------:R-:W-:-:S05]  /*0b00*/  VIADD R10, R26, 0xfffffffe ;  /* 0xfffffffe1a0a7836 */ /* 0x000fca0000000000 */
[----:B---3--:R-:W-:Y:S01]  /*0b10*/  DFMA R14, R14, R8, R18 ;  /* 0x000000080e0e722b */ /* 0x008fe20000000012 */
[----:B------:R-:W2:Y:S01]  /*0b20*/  LDG.E.64.CONSTANT R8, desc[UR8][R28.64+-0x20] ;  /* 0xffffe0081c087981 */ /* 0x000ea2000c1e9b00 */
[----:B------:R-:W4:Y:S03]  /*0b30*/  I2F.F64 R10, R10 ;  /* 0x0000000a000a7312 */ /* 0x000f260000201c00 */
[----:B------:R-:W3:Y:S03]  /*0b40*/  LDG.E.64.CONSTANT R18, desc[UR8][R28.64+-0x38] ;  /* 0xffffc8081c127981 */ /* 0x000ee6000c1e9b00 */
[----:B----4-:R-:W-:Y:S01]  /*0b50*/  DFMA R20, R20, R10, R14 ;  /* 0x0000000a1414722b */ /* 0x010fe2000000000e */
[----:B------:R-:W4:Y:S01]  /*0b60*/  LDG.E.64.CONSTANT R10, desc[UR8][R28.64+-0x30] ;  /* 0xffffd0081c0a7981 */ /* 0x000f22000c1e9b00 */
[----:B------:R-:W-:-:S04]  /*0b70*/  VIADD R27, R26, 0xfffffffd ;  /* 0xfffffffd1a1b7836 */ /* 0x000fc80000000000 */
[----:B------:R-:W5:Y:S02]  /*0b80*/  I2F.F64 R14, R27 ;  /* 0x0000001b000e7312 */ /* 0x000f640000201c00 */
[----:B-----5:R-:W-:Y:S01]  /*0b90*/  DFMA R14, R16, R14, R20 ;  /* 0x0000000e100e722b */ /* 0x020fe20000000014 */
[----:B------:R-:W-:-:S05]  /*0ba0*/  IADD3 R20, PT, PT, R26, -0x4, RZ ;  /* 0xfffffffc1a147810 */ /* 0x000fca0007ffe0ff */
[----:B------:R-:W2:Y:S01]  /*0bb0*/  I2F.F64 R16, R20 ;  /* 0x0000001400107312 */ /* 0x000ea20000201c00 */
[----:B------:R-:W-:Y:S01]  /*0bc0*/  VIADD R21, R26, 0xfffffffb ;  /* 0xfffffffb1a157836 */ /* 0x000fe20000000000 */
[----:B------:R-:W-:Y:S01]  /*0bd0*/  IADD3 R25, PT, PT, R25, 0x8, RZ ;  /* 0x0000000819197810 */ /* 0x000fe20007ffe0ff */
[----:B--2---:R-:W-:-:S05]  /*0be0*/  DFMA R16, R8, R16, R14 ;  /* 0x000000100810722b */ /* 0x004fca000000000e */
[----:B------:R-:W0:Y:S01]  /*0bf0*/  I2F.F64 R14, R21 ;  /* 0x00000015000e7312 */ /* 0x000e220000201c00 */
[C---:B------:R-:W-:Y:S02]  /*0c00*/  VIADD R8, R26.reuse, 0xfffffffa ;  /* 0xfffffffa1a087836 */ /* 0x040fe40000000000 */
[----:B------:R-:W-:-:S05]  /*0c10*/  VIADD R26, R26, 0xfffffff9 ;  /* 0xfffffff91a1a7836 */ /* 0x000fca0000000000 */
[----:B------:R-:W4:Y:S01]  /*0c20*/  I2F.F64 R8, R8 ;  /* 0x0000000800087312 */ /* 0x000f220000201c00 */
[----:B0-----:R-:W-:-:S07]  /*0c30*/  DFMA R14, R12, R14, R16 ;  /* 0x0000000e0c0e722b */ /* 0x001fce0000000010 */
[----:B------:R-:W3:Y:S01]  /*0c40*/  I2F.F64 R12, R26 ;  /* 0x0000001a000c7312 */ /* 0x000ee20000201c00 */
[----:B----4-:R-:W-:-:S08]  /*0c50*/  DFMA R8, R10, R8, R14 ;  /* 0x000000080a08722b */ /* 0x010fd0000000000e */
[----:B---3--:R-:W-:-:S11]  /*0c60*/  DFMA R18, R18, R12, R8 ;  /* 0x0000000c1212722b */ /* 0x008fd60000000008 */
.L_x_68:
        /* <DEDUP_REMOVED lines=10> */
[----:B------:R-:W4:Y:S04]  /*0d10*/  LDG.E.64.CONSTANT R8, desc[UR8][R26.64+-0x10] ;  /* 0xfffff0081a087981 */ /* 0x000f28000c1e9b00 */
[----:B------:R-:W5:Y:S01]  /*0d20*/  LDG.E.64.CONSTANT R10, desc[UR8][R26.64+-0x18] ;  /* 0xffffe8081a0a7981 */ /* 0x000f62000c1e9b00 */
[----:B------:R-:W-:-:S02]  /*0d30*/  IADD3 R20, PT, PT, -R25, R24, RZ ;  /* 0x0000001819147210 */ /* 0x000fc40007ffe1ff */
[----:B------:R-:W-:Y:S02]  /*0d40*/  LOP3.LUT R21, RZ, R25, RZ, 0x33, !PT ;  /* 0x00000019ff157212 */ /* 0x000fe400078e33ff */
[----:B------:R-:W2:Y:S01]  /*0d50*/  I2F.F64 R14, R20 ;  /* 0x00000014000e7312 */ /* 0x000ea20000201c00 */
[----:B------:R-:W-:Y:S01]  /*0d60*/  VIADD R28, R20, 0xfffffffd ;  /* 0xfffffffd141c7836 */ /* 0x000fe20000000000 */
[----:B------:R-:W-:Y:S01]  /*0d70*/  IADD3 R25, PT, PT, R25, 0x4, RZ ;  /* 0x0000000419197810 */ /* 0x000fe20007ffe0ff */
[----:B------:R-:W-:Y:S01]  /*0d80*/  IMAD.IADD R21, R21, 0x1, R24 ;  /* 0x0000000115157824 */ /* 0x000fe200078e0218 */
[----:B--2---:R-:W-:-:S04]  /*0d90*/  DFMA R18, R16, R14, R18 ;  /* 0x0000000e1012722b */ /* 0x004fc80000000012 */
[----:B------:R-:W3:Y:S01]  /*0da0*/  I2F.F64 R16, R21 ;  /* 0x0000001500107312 */ /* 0x000ee20000201c00 */
[----:B------:R-:W-:-:S07]  /*0db0*/  VIADD R14, R20, 0xfffffffe ;  /* 0xfffffffe140e7836 */ /* 0x000fce0000000000 */
[----:B------:R-:W4:Y:S01]  /*0dc0*/  I2F.F64 R14, R14 ;  /* 0x0000000e000e7312 */ /* 0x000f220000201c00 */
[----:B---3--:R-:W-:-:S07]  /*0dd0*/  DFMA R12, R12, R16, R18 ;  /* 0x000000100c0c722b */ /* 0x008fce0000000012 */
[----:B------:R-:W5:Y:S01]  /*0de0*/  I2F.F64 R18, R28 ;  /* 0x0000001c00127312 */ /* 0x000f620000201c00 */
[----:B----4-:R-:W-:-:S08]  /*0df0*/  DFMA R8, R8, R14, R12 ;  /* 0x0000000e0808722b */ /* 0x010fd0000000000c */
[----:B-----5:R-:W-:-:S11]  /*0e00*/  DFMA R18, R10, R18, R8 ;  /* 0x000000120a12722b */ /* 0x020fd60000000008 */
.L_x_69:
[----:B------:R-:W-:Y:S05]  /*0e10*/  @!P1 BRA `(.L_x_67) ;  /* 0x00000000004c9947 */ /* 0x000fea0003800000 */
[----:B------:R-:W-:Y:S02]  /*0e20*/  IMAD.IADD R8, R3, 0x1, -R25 ;  /* 0x0000000103087824 */ /* 0x000fe400078e0a19 */
[----:B------:R-:W-:-:S04]  /*0e30*/  IMAD.MOV.U32 R9, RZ, RZ, 0x8 ;  /* 0x00000008ff097424 */ /* 0x000fc800078e00ff */
[----:B------:R-:W-:-:S05]  /*0e40*/  IMAD.WIDE R8, R8, R9, UR4 ;  /* 0x0000000408087e25 */ /* 0x000fca000f8e0209 */
[----:B------:R-:W2:Y:S01]  /*0e50*/  LDG.E.64.CONSTANT R12, desc[UR8][R8.64] ;  /* 0x00000008080c7981 */ /* 0x000ea2000c1e9b00 */
[----:B------:R-:W-:Y:S01]  /*0e60*/  IMAD.IADD R16, R24, 0x1, -R25 ;  /* 0x0000000118107824 */ /* 0x000fe200078e0a19 */
[----:B------:R-:W-:-:S03]  /*0e70*/  ISETP.NE.AND P0, PT, R7, 0x1, PT ;  /* 0x000000010700780c */ /* 0x000fc60003f05270 */
[----:B------:R-:W2:Y:S02]  /*0e80*/  I2F.F64 R10, R16 ;  /* 0x00000010000a7312 */ /* 0x000ea40000201c00 */
[----:B--2---:R-:W-:-:S08]  /*0e90*/  DFMA R18, R12, R10, R18 ;  /* 0x0000000a0c12722b */ /* 0x004fd00000000012 */
[----:B------:R-:W-:Y:S05]  /*0ea0*/  @!P0 BRA `(.L_x_67) ;  /* 0x0000000000288947 */ /* 0x000fea0003800000 */
[----:B------:R-:W-:Y:S01]  /*0eb0*/  ISETP.NE.AND P0, PT, R7, 0x2, PT ;  /* 0x000000020700780c */ /* 0x000fe20003f05270 */
[----:B------:R-:W2:-:S12]  /*0ec0*/  LDG.E.64.CONSTANT R10, desc[UR8][R8.64+-0x8] ;  /* 0xfffff808080a7981 */ /* 0x000e98000c1e9b00 */
[----:B------:R-:W3:Y:S01]  /*0ed0*/  @P0 LDG.E.64.CONSTANT R12, desc[UR8][R8.64+-0x10] ;  /* 0xfffff008080c0981 */ /* 0x000ee2000c1e9b00 */
[----:B------:R-:W-:Y:S01]  /*0ee0*/  LOP3.LUT R15, RZ, R25, RZ, 0x33, !PT ;  /* 0x00000019ff0f7212 */ /* 0x000fe200078e33ff */
[----:B------:R-:W-:-:S03]  /*0ef0*/  @P0 VIADD R16, R16, 0xfffffffe ;  /* 0xfffffffe10100836 */ /* 0x000fc60000000000 */
[----:B------:R-:W-:-:S03]  /*0f00*/  IADD3 R15, PT, PT, R15, R24, RZ ;  /* 0x000000180f0f7210 */ /* 0x000fc60007ffe0ff */
[----:B------:R-:W-:Y:S08]  /*0f10*/  @P0 I2F.F64 R16, R16 ;  /* 0x0000001000100312 */ /* 0x000ff00000201c00 */
[----:B------:R-:W2:Y:S02]  /*0f20*/  I2F.F64 R14, R15 ;  /* 0x0000000f000e7312 */ /* 0x000ea40000201c00 */
[----:B--2---:R-:W-:-:S08]  /*0f30*/  DFMA R18, R10, R14, R18 ;  /* 0x0000000e0a12722b */ /* 0x004fd00000000012 */
[----:B---3--:R-:W-:-:S11]  /*0f40*/  @P0 DFMA R18, R12, R16, R18 ;  /* 0x000000100c12022b */ /* 0x008fd60000000012 */
.L_x_67:
[----:B------:R-:W0:Y:S01]  /*0f50*/  MUFU.RCP64H R9, UR13 ;  /* 0x0000000d00097d08 */ /* 0x000e220008001800 */
[----:B------:R-:W-:Y:S01]  /*0f60*/  IMAD.U32 R10, RZ, RZ, UR12 ;  /* 0x0000000cff0a7e24 */ /* 0x000fe2000f8e00ff */
[----:B------:R-:W-:Y:S01]  /*0f70*/  MOV R8, 0x1 ;  /* 0x0000000100087802 */ /* 0x000fe20000000f00 */
[----:B------:R-:W-:Y:S01]  /*0f80*/  IMAD.U32 R11, RZ, RZ, UR13 ;  /* 0x0000000dff0b7e24 */ /* 0x000fe2000f8e00ff */
[----:B------:R-:W-:Y:S01]  /*0f90*/  FSETP.GEU.AND P1, PT, |R19|, 6.5827683646048100446e-37, PT ;  /* 0x036000001300780b */ /* 0x000fe20003f2e200 */
[----:B------:R-:W-:Y:S04]  /*0fa0*/  BSSY.RECONVERGENT B1, `(.L_x_70) ;  /* 0x0000016000017945 */ /* 0x000fe80003800200 */
[----:B0-----:R-:W-:-:S08]  /*0fb0*/  DFMA R10, R8, -R10, 1 ;  /* 0x3ff00000080a742b */ /* 0x001fd0000000080a */
[----:B------:R-:W-:-:S08]  /*0fc0*/  DFMA R10, R10, R10, R10 ;  /* 0x0000000a0a0a722b */ /* 0x000fd0000000000a */
[----:B------:R-:W-:Y:S01]  /*0fd0*/  DFMA R10, R8, R10, R8 ;  /* 0x0000000a080a722b */ /* 0x000fe20000000008 */
[----:B------:R-:W-:Y:S02]  /*0fe0*/  IMAD.U32 R8, RZ, RZ, UR12 ;  /* 0x0000000cff087e24 */ /* 0x000fe4000f8e00ff */
[----:B------:R-:W-:-:S06]  /*0ff0*/  IMAD.U32 R9, RZ, RZ, UR13 ;  /* 0x0000000dff097e24 */ /* 0x000fcc000f8e00ff */
[----:B------:R-:W-:-:S08]  /*1000*/  DFMA R8, R10, -R8, 1 ;  /* 0x3ff000000a08742b */ /* 0x000fd00000000808 */
[----:B------:R-:W-:-:S08]  /*1010*/  DFMA R8, R10, R8, R10 ;  /* 0x000000080a08722b */ /* 0x000fd0000000000a */
[----:B------:R-:W-:-:S08]  /*1020*/  DMUL R10, R8, R18 ;  /* 0x00000012080a7228 */ /* 0x000fd00000000000 */
[----:B------:R-:W-:-:S08]  /*1030*/  DFMA R12, R10, -UR12, R18 ;  /* 0x8000000c0a0c7c2b */ /* 0x000fd00008000012 */
[----:B------:R-:W-:-:S10]  /*1040*/  DFMA R8, R8, R12, R10 ;  /* 0x0000000c0808722b */ /* 0x000fd4000000000a */
[----:B------:R-:W-:-:S05]  /*1050*/  FFMA R10, RZ, UR13, R9 ;  /* 0x0000000dff0a7c23 */ /* 0x000fca0008000009 */
[----:B------:R-:W-:-:S13]  /*1060*/  FSETP.GT.AND P0, PT, |R10|, 1.469367938527859385e-39, PT ;  /* 0x001000000a00780b */ /* 0x000fda0003f04200 */
[----:B------:R-:W-:Y:S05]  /*1070*/  @P0 BRA P1, `(.L_x_71) ;  /* 0x0000000000200947 */ /* 0x000fea0000800000 */
[----:B------:R-:W-:Y:S01]  /*1080*/  IMAD.U32 R9, RZ, RZ, UR13 ;  /* 0x0000000dff097e24 */ /* 0x000fe2000f8e00ff */
[----:B------:R-:W-:Y:S01]  /*1090*/  MOV R11, UR13 ;  /* 0x0000000d000b7c02 */ /* 0x000fe20008000f00 */
[----:B------:R-:W-:Y:S01]  /*10a0*/  IMAD.U32 R8, RZ, RZ, UR12 ;  /* 0x0000000cff087e24 */ /* 0x000fe2000f8e00ff */
[----:B------:R-:W-:Y:S01]  /*10b0*/  MOV R26, 0x1100 ;  /* 0x00001100001a7802 */ /* 0x000fe20000000f00 */
[----:B------:R-:W-:Y:S01]  /*10c0*/  IMAD.U32 R10, RZ, RZ, UR12 ;  /* 0x0000000cff0a7e24 */ /* 0x000fe2000f8e00ff */
[----:B------:R-:W-:Y:S01]  /*10d0*/  MOV R11, R9 ;  /* 0x00000009000b7202 */ /* 0x000fe20000000f00 */
[----:B------:R-:W-:-:S07]  /*10e0*/  IMAD.MOV.U32 R8, RZ, RZ, R18 ;  /* 0x000000ffff087224 */ /* 0x000fce00078e0012 */
[----:B------:R-:W-:Y:S05]  /*10f0*/  CALL.REL.NOINC `($__internal_2_$__cuda_sm20_div_rn_f64_full) ;  /* 0x00000000003c7944 */ /* 0x000fea0003c00000 */
.L_x_71:
[----:B------:R-:W-:Y:S05]  /*1100*/  BSYNC.RECONVERGENT B1 ;  /* 0x0000000000017941 */ /* 0x000fea0003800200 */
.L_x_70:
[----:B------:R-:W-:-:S04]  /*1110*/  IMAD.MOV.U32 R10, RZ, RZ, 0x8 ;  /* 0x00000008ff0a7424 */ /* 0x000fc800078e00ff */
[----:B------:R-:W-:-:S05]  /*1120*/  IMAD.WIDE R10, R3, R10, UR6 ;  /* 0x00000006030a7e25 */ /* 0x000fca000f8e020a */
[----:B------:R0:W-:Y:S01]  /*1130*/  STG.E.64 desc[UR8][R10.64], R8 ;  /* 0x000000080a007986 */ /* 0x0001e2000c101b08 */
[----:B------:R-:W-:Y:S05]  /*1140*/  BRA `(.L_x_72) ;  /* 0x0000000000147947 */ /* 0x000fea0003800000 */
.L_x_62:
[----:B------:R-:W-:Y:S01]  /*1150*/  IMAD.MOV.U32 R8, RZ, RZ, 0x8 ;  /* 0x00000008ff087424 */ /* 0x000fe200078e00ff */
[----:B------:R-:W-:Y:S01]  /*1160*/  MOV R11, 0x7ff80000 ;  /* 0x7ff80000000b7802 */ /* 0x000fe20000000f00 */
[----:B------:R-:W-:Y:S02]  /*1170*/  IMAD.MOV.U32 R10, RZ, RZ, 0x0 ;  /* 0x00000000ff0a7424 */ /* 0x000fe400078e00ff */
[----:B------:R-:W-:-:S05]  /*1180*/  IMAD.WIDE R8, R3, R8, UR6 ;  /* 0x0000000603087e25 */ /* 0x000fca000f8e0208 */
[----:B------:R1:W-:Y:S02]  /*1190*/  STG.E.64 desc[UR8][R8.64], R10 ;  /* 0x0000000a08007986 */ /* 0x0003e4000c101b08 */
.L_x_72:
[----:B------:R-:W-:Y:S05]  /*11a0*/  BSYNC.RECONVERGENT B0 ;  /* 0x0000000000007941 */ /* 0x000fea0003800200 */
.L_x_61:
[----:B------:R-:W-:-:S05]  /*11b0*/  VIADD R3, R3, UR10 ;  /* 0x0000000a03037c36 */ /* 0x000fca0008000000 */
[----:B------:R-:W-:-:S13]  /*11c0*/  ISETP.GE.AND P0, PT, R3, R0, PT ;  /* 0x000000000300720c */ /* 0x000fda0003f06270 */
[----:B------:R-:W-:Y:S05]  /*11d0*/  @!P0 BRA `(.L_x_73) ;  /* 0xfffffff000788947 */ /* 0x000fea000383ffff */
[----:B------:R-:W-:Y:S05]  /*11e0*/  EXIT ;  /* 0x000000000000794d */ /* 0x000fea0003800000 */
        .weak           $__internal_2_$__cuda_sm20_div_rn_f64_full
        .type           $__internal_2_$__cuda_sm20_div_rn_f64_full,@function
        .size           $__internal_2_$__cuda_sm20_div_rn_f64_full,(.L_x_137 - $__internal_2_$__cuda_sm20_div_rn_f64_full)
$__internal_2_$__cuda_sm20_div_rn_f64_full:
[C---:B------:R-:W-:Y:S01]  /*11f0*/  FSETP.GEU.AND P0, PT, |R11|.reuse, 1.469367938527859385e-39, PT ;  /* 0x001000000b00780b */ /* 0x040fe20003f0e200 */
[----:B------:R-:W-:Y:S01]  /*1200*/  IMAD.MOV.U32 R9, RZ, RZ, R19 ;  /* 0x000000ffff097224 */ /* 0x000fe200078e0013 */
[----:B------:R-:W-:Y:S01]  /*1210*/  LOP3.LUT R20, R11, 0x800fffff, RZ, 0xc0, !PT ;  /* 0x800fffff0b147812 */ /* 0x000fe200078ec0ff */
[----:B------:R-:W-:Y:S01]  /*1220*/  IMAD.MOV.U32 R19, RZ, RZ, 0x1ca00000 ;  /* 0x1ca00000ff137424 */ /* 0x000fe200078e00ff */
[----:B------:R-:W-:Y:S01]  /*1230*/  MOV R14, 0x1 ;  /* 0x00000001000e7802 */ /* 0x000fe20000000f00 */
[----:B------:R-:W-:Y:S01]  /*1240*/  IMAD.MOV.U32 R18, RZ, RZ, R8 ;  /* 0x000000ffff127224 */ /* 0x000fe200078e0008 */
[----:B------:R-:W-:Y:S01]  /*1250*/  LOP3.LUT R21, R20, 0x3ff00000, RZ, 0xfc, !PT ;  /* 0x3ff0000014157812 */ /* 0x000fe200078efcff */
[----:B------:R-:W-:Y:S01]  /*1260*/  IMAD.MOV.U32 R20, RZ, RZ, R10 ;  /* 0x000000ffff147224 */ /* 0x000fe200078e000a */
[C---:B------:R-:W-:Y:S01]  /*1270*/  FSETP.GEU.AND P2, PT, |R9|.reuse, 1.469367938527859385e-39, PT ;  /* 0x001000000900780b */ /* 0x040fe20003f4e200 */
[----:B------:R-:W-:Y:S01]  /*1280*/  BSSY.RECONVERGENT B2, `(.L_x_74) ;  /* 0x0000051000027945 */ /* 0x000fe20003800200 */
[----:B------:R-:W-:-:S02]  /*1290*/  LOP3.LUT R17, R9, 0x7ff00000, RZ, 0xc0, !PT ;  /* 0x7ff0000009117812 */ /* 0x000fc400078ec0ff */
[----:B------:R-:W-:Y:S01]  /*12a0*/  LOP3.LUT R25, R11, 0x7ff00000, RZ, 0xc0, !PT ;  /* 0x7ff000000b197812 */ /* 0x000fe200078ec0ff */
[----:B------:R-:W-:Y:S01]  /*12b0*/  @!P0 DMUL R20, R10, 8.98846567431157953865e+307 ;  /* 0x7fe000000a148828 */ /* 0x000fe20000000000 */
[----:B------:R-:W-:-:S04]  /*12c0*/  LOP3.LUT R24, R9, 0x7ff00000, RZ, 0xc0, !PT ;  /* 0x7ff0000009187812 */ /* 0x000fc800078ec0ff */
[----:B------:R-:W-:Y:S01]  /*12d0*/  ISETP.GE.U32.AND P1, PT, R24, R25, PT ;  /* 0x000000191800720c */ /* 0x000fe20003f26070 */
[----:B------:R-:W0:Y:S02]  /*12e0*/  MUFU.RCP64H R15, R21 ;  /* 0x00000015000f7308 */ /* 0x000e240000001800 */
[----:B------:R-:W-:Y:S02]  /*12f0*/  @!P2 LOP3.LUT R16, R11, 0x7ff00000, RZ, 0xc0, !PT ;  /* 0x7ff000000b10a812 */ /* 0x000fe400078ec0ff */
[----:B------:R-:W-:Y:S02]  /*1300*/  @!P0 LOP3.LUT R25, R21, 0x7ff00000, RZ, 0xc0, !PT ;  /* 0x7ff0000015198812 */ /* 0x000fe400078ec0ff */
[----:B------:R-:W-:-:S03]  /*1310*/  @!P2 ISETP.GE.U32.AND P3, PT, R17, R16, PT ;  /* 0x000000101100a20c */ /* 0x000fc60003f66070 */
[----:B------:R-:W-:Y:S01]  /*1320*/  VIADD R27, R25, 0xffffffff ;  /* 0xffffffff191b7836 */ /* 0x000fe20000000000 */
[C---:B------:R-:W-:Y:S02]  /*1330*/  @!P2 SEL R17, R19.reuse, 0x63400000, !P3 ;  /* 0x634000001311a807 */ /* 0x040fe40005800000 */
[----:B------:R-:W-:Y:S02]  /*1340*/  SEL R19, R19, 0x63400000, !P1 ;  /* 0x6340000013137807 */ /* 0x000fe40004800000 */
[--C-:B------:R-:W-:Y:S02]  /*1350*/  @!P2 LOP3.LUT R17, R17, 0x80000000, R9.reuse, 0xf8, !PT ;  /* 0x800000001111a812 */ /* 0x100fe400078ef809 */
[----:B------:R-:W-:Y:S01]  /*1360*/  LOP3.LUT R19, R19, 0x800fffff, R9, 0xf8, !PT ;  /* 0x800fffff13137812 */ /* 0x000fe200078ef809 */
[----:B0-----:R-:W-:-:S08]  /*1370*/  DFMA R12, R14, -R20, 1 ;  /* 0x3ff000000e0c742b */ /* 0x001fd00000000814 */
[----:B------:R-:W-:-:S08]  /*1380*/  DFMA R12, R12, R12, R12 ;  /* 0x0000000c0c0c722b */ /* 0x000fd0000000000c */
[----:B------:R-:W-:Y:S01]  /*1390*/  DFMA R12, R14, R12, R14 ;  /* 0x0000000c0e0c722b */ /* 0x000fe2000000000e */
[----:B------:R-:W-:Y:S01]  /*13a0*/  @!P2 LOP3.LUT R15, R17, 0x100000, RZ, 0xfc, !PT ;  /* 0x00100000110fa812 */ /* 0x000fe200078efcff */
[----:B------:R-:W-:-:S06]  /*13b0*/  @!P2 IMAD.MOV.U32 R14, RZ, RZ, RZ ;  /* 0x000000ffff0ea224 */ /* 0x000fcc00078e00ff */
[----:B------:R-:W-:Y:S02]  /*13c0*/  DFMA R16, R12, -R20, 1 ;  /* 0x3ff000000c10742b */ /* 0x000fe40000000814 */
[----:B------:R-:W-:-:S06]  /*13d0*/  @!P2 DFMA R18, R18, 2, -R14 ;  /* 0x400000001212a82b */ /* 0x000fcc000000080e */
[----:B------:R-:W-:-:S04]  /*13e0*/  DFMA R16, R12, R16, R12 ;  /* 0x000000100c10722b */ /* 0x000fc8000000000c */
[----:B------:R-:W-:-:S04]  /*13f0*/  @!P2 LOP3.LUT R24, R19, 0x7ff00000, RZ, 0xc0, !PT ;  /* 0x7ff000001318a812 */ /* 0x000fc800078ec0ff */
[----:B------:R-:W-:Y:S01]  /*1400*/  IADD3 R14, PT, PT, R24, -0x1, RZ ;  /* 0xffffffff180e7810 */ /* 0x000fe20007ffe0ff */
[----:B------:R-:W-:-:S03]  /*1410*/  DMUL R12, R16, R18 ;  /* 0x00000012100c7228 */ /* 0x000fc60000000000 */
[----:B------:R-:W-:-:S04]  /*1420*/  ISETP.GT.U32.AND P0, PT, R14, 0x7feffffe, PT ;  /* 0x7feffffe0e00780c */ /* 0x000fc80003f04070 */
[----:B------:R-:W-:Y:S01]  /*1430*/  ISETP.GT.U32.OR P0, PT, R27, 0x7feffffe, P0 ;  /* 0x7feffffe1b00780c */ /* 0x000fe20000704470 */
[----:B------:R-:W-:-:S08]  /*1440*/  DFMA R14, R12, -R20, R18 ;  /* 0x800000140c0e722b */ /* 0x000fd00000000012 */
[----:B------:R-:W-:-:S04]  /*1450*/  DFMA R14, R16, R14, R12 ;  /* 0x0000000e100e722b */ /* 0x000fc8000000000c */
[----:B------:R-:W-:Y:S07]  /*1460*/  @P0 BRA `(.L_x_75) ;  /* 0x0000000000740947 */ /* 0x000fee0003800000 */
[----:B------:R-:W-:Y:S01]  /*1470*/  LOP3.LUT R12, R9, 0x7ff00000, RZ, 0xc0, !PT ;  /* 0x7ff00000090c7812 */ /* 0x000fe200078ec0ff */
[----:B------:R-:W-:Y:S01]  /*1480*/  IMAD.MOV.U32 R13, RZ, RZ, 0x1ca00000 ;  /* 0x1ca00000ff0d7424 */ /* 0x000fe200078e00ff */
[----:B------:R-:W-:-:S04]  /*1490*/  LOP3.LUT R9, R11, 0x7ff00000, RZ, 0xc0, !PT ;  /* 0x7ff000000b097812 */ /* 0x000fc800078ec0ff */
[CC--:B------:R-:W-:Y:S02]  /*14a0*/  VIADDMNMX R8, R12.reuse, -R9.reuse, 0xb9600000, !PT ;  /* 0xb96000000c087446 */ /* 0x0c0fe40007800909 */
[----:B------:R-:W-:Y:S02]  /*14b0*/  ISETP.GE.U32.AND P0, PT, R12, R9, PT ;  /* 0x000000090c00720c */ /* 0x000fe40003f06070 */
[----:B------:R-:W-:Y:S02]  /*14c0*/  VIMNMX R8, PT, PT, R8, 0x46a00000, PT ;  /* 0x46a0000008087848 */ /* 0x000fe40003fe0100 */
[----:B------:R-:W-:-:S05]  /*14d0*/  SEL R9, R13, 0x63400000, !P0 ;  /* 0x634000000d097807 */ /* 0x000fca0004000000 */
[----:B------:R-:W-:Y:S02]  /*14e0*/  IMAD.IADD R16, R8, 0x1, -R9 ;  /* 0x0000000108107824 */ /* 0x000fe400078e0a09 */
[----:B------:R-:W-:-:S03]  /*14f0*/  IMAD.MOV.U32 R8, RZ, RZ, RZ ;  /* 0x000000ffff087224 */ /* 0x000fc600078e00ff */
[----:B------:R-:W-:-:S06]  /*1500*/  IADD3 R9, PT, PT, R16, 0x7fe00000, RZ ;  /* 0x7fe0000010097810 */ /* 0x000fcc0007ffe0ff */
        /* <DEDUP_REMOVED lines=10> */
[----:B------:R-:W-:Y:S01]  /*15b0*/  MOV R10, RZ ;  /* 0x000000ff000a7202 */ /* 0x000fe20000000f00 */
[----:B------:R-:W-:-:S05]  /*15c0*/  DMUL.RP R8, R14, R8 ;  /* 0x000000080e087228 */ /* 0x000fca0000008000 */
[----:B------:R-:W-:-:S05]  /*15d0*/  DFMA R10, R12, -R10, R14 ;  /* 0x8000000a0c0a722b */ /* 0x000fca000000000e */
[----:B------:R-:W-:Y:S02]  /*15e0*/  LOP3.LUT R17, R9, R17, RZ, 0x3c, !PT ;  /* 0x0000001109117212 */ /* 0x000fe400078e3cff */
[----:B------:R-:W-:-:S04]  /*15f0*/  IADD3 R10, PT, PT, -R16, -0x43300000, RZ ;  /* 0xbcd00000100a7810 */ /* 0x000fc80007ffe1ff */
[----:B------:R-:W-:-:S04]  /*1600*/  FSETP.NEU.AND P0, PT, |R11|, R10, PT ;  /* 0x0000000a0b00720b */ /* 0x000fc80003f0d200 */
[----:B------:R-:W-:Y:S02]  /*1610*/  FSEL R12, R8, R12, !P0 ;  /* 0x0000000c080c7208 */ /* 0x000fe40004000000 */
[----:B------:R-:W-:Y:S01]  /*1620*/  FSEL R13, R17, R13, !P0 ;  /* 0x0000000d110d7208 */ /* 0x000fe20004000000 */
[----:B------:R-:W-:Y:S06]  /*1630*/  BRA `(.L_x_76) ;  /* 0x0000000000547947 */ /* 0x000fec0003800000 */
.L_x_75:
        /* <DEDUP_REMOVED lines=12> */
[----:B------:R-:W-:Y:S01]  /*1700*/  @!P0 IMAD.MOV.U32 R12, RZ, RZ, RZ ;  /* 0x000000ffff0c8224 */ /* 0x000fe200078e00ff */
[----:B------:R-:W-:-:S03]  /*1710*/  @P0 MOV R12, RZ ;  /* 0x000000ff000c0202 */ /* 0x000fc60000000f00 */
[----:B------:R-:W-:Y:S01]  /*1720*/  @P0 IMAD.MOV.U32 R13, RZ, RZ, R8 ;  /* 0x000000ffff0d0224 */ /* 0x000fe200078e0008 */
[----:B------:R-:W-:Y:S06]  /*1730*/  BRA `(.L_x_76) ;  /* 0x0000000000147947 */ /* 0x000fec0003800000 */
.L_x_78:
[----:B------:R-:W-:Y:S01]  /*1740*/  LOP3.LUT R13, R11, 0x80000, RZ, 0xfc, !PT ;  /* 0x000800000b0d7812 */ /* 0x000fe200078efcff */
[----:B------:R-:W-:Y:S01]  /*1750*/  IMAD.MOV.U32 R12, RZ, RZ, R10 ;  /* 0x000000ffff0c7224 */ /* 0x000fe200078e000a */
[----:B------:R-:W-:Y:S06]  /*1760*/  BRA `(.L_x_76) ;  /* 0x0000000000087947 */ /* 0x000fec0003800000 */
.L_x_77:
[----:B------:R-:W-:Y:S01]  /*1770*/  LOP3.LUT R13, R9, 0x80000, RZ, 0xfc, !PT ;  /* 0x00080000090d7812 */ /* 0x000fe200078efcff */
[----:B------:R-:W-:-:S07]  /*1780*/  IMAD.MOV.U32 R12, RZ, RZ, R8 ;  /* 0x000000ffff0c7224 */ /* 0x000fce00078e0008 */
.L_x_76:
[----:B------:R-:W-:Y:S05]  /*1790*/  BSYNC.RECONVERGENT B2 ;  /* 0x0000000000027941 */ /* 0x000fea0003800200 */
.L_x_74:
[----:B------:R-:W-:Y:S01]  /*17a0*/  IMAD.MOV.U32 R27, RZ, RZ, 0x0 ;  /* 0x00000000ff1b7424 */ /* 0x000fe200078e00ff */
[----:B------:R-:W-:Y:S01]  /*17b0*/  MOV R8, R12 ;  /* 0x0000000c00087202 */ /* 0x000fe20000000f00 */
[----:B------:R-:W-:Y:S02]  /*17c0*/  IMAD.MOV.U32 R9, RZ, RZ, R13 ;  /* 0x000000ffff097224 */ /* 0x000fe400078e000d */
[----:B------:R-:W-:Y:S05]  /*17d0*/  RET.REL.NODEC R26 `(batch_wma_kernel) ;  /* 0xffffffe81a087950 */ /* 0x000fea0003c3ffff */
.L_x_79:
        /* <DEDUP_REMOVED lines=10> */
.L_x_137:


//--------------------- .text.batch_ema_simple_kernel --------------------------
	.section	.text.batch_ema_simple_kernel,"ax",@progbits
	.align	128
        .global         batch_ema_simple_kernel
        .type           batch_ema_simple_kernel,@function
        .size           batch_ema_simple_kernel,(.L_x_138 - batch_ema_simple_kernel)
        .other          batch_ema_simple_kernel,@"STO_CUDA_ENTRY STV_DEFAULT"
batch_ema_simple_kernel:
.text.batch_ema_simple_kernel:
        /* <DEDUP_REMOVED lines=8> */
[----:B0-----:R-:W-:-:S06]  /*0080*/  IMAD.WIDE.U32 R2, R5, 0x4, R2 ;  /* 0x0000000405027825 */ /* 0x001fcc00078e0002 */
[----:B-1----:R-:W3:Y:S01]  /*0090*/  LDG.E.CONSTANT R2, desc[UR4][R2.64] ;  /* 0x0000000402027981 */ /* 0x002ee2000c1e9900 */
[----:B--2---:R-:W-:Y:S01]  /*00a0*/  IMAD.WIDE.U32 R10, R5, 0x4, R10 ;  /* 0x00000004050a7825 */ /* 0x004fe200078e000a */
[----:B---3--:R-:W-:-:S13]  /*00b0*/  ISETP.GE.AND P0, PT, R2, 0x1, PT ;  /* 0x000000010200780c */ /* 0x008fda0003f06270 */
[----:B------:R-:W-:Y:S05]  /*00c0*/  @!P0 EXIT ;  /* 0x000000000000894d */ /* 0x000fea0003800000 */
[----:B------:R-:W2:Y:S01]  /*00d0*/  LDG.E.CONSTANT R8, desc[UR4][R10.64] ;  /* 0x000000040a087981 */ /* 0x000ea2000c1e9900 */
[----:B------:R-:W0:Y:S01]  /*00e0*/  LDC.64 R4, c[0x0][0x398] ;  /* 0x0000e600ff047b82 */ /* 0x000e220000000a00 */
[----:B------:R-:W-:-:S07]  /*00f0*/  VIADD R24, R2, 0x3 ;  /* 0x0000000302187836 */ /* 0x000fce0000000000 */
[----:B------:R-:W1:Y:S01]  /*0100*/  LDC.64 R12, c[0x0][0x380] ;  /* 0x0000e000ff0c7b82 */ /* 0x000e620000000a00 */
[----:B--2---:R-:W-:-:S03]  /*0110*/  IMAD.WIDE R8, R8, 0x8, RZ ;  /* 0x0000000808087825 */ /* 0x004fc600078e02ff */
[C---:B------:R-:W-:Y:S02]  /*0120*/  IADD3 R3, P1, PT, R8.reuse, 0x8, RZ ;  /* 0x0000000808037810 */ /* 0x040fe40007f3e0ff */
[C---:B0-----:R-:W-:Y:S02]  /*0130*/  IADD3 R14, P0, PT, R8.reuse, R4, RZ ;  /* 0x00000004080e7210 */ /* 0x041fe40007f1e0ff */
[C---:B-1----:R-:W-:Y:S01]  /*0140*/  IADD3 R6, P2, PT, R3.reuse, R12, RZ ;  /* 0x0000000c03067210 */ /* 0x042fe20007f5e0ff */
[----:B------:R-:W-:Y:S01]  /*0150*/  IMAD.X R0, RZ, RZ, R9, P1 ;  /* 0x000000ffff007224 */ /* 0x000fe200008e0609 */
[----:B------:R-:W-:Y:S01]  /*0160*/  IADD3 R4, P1, PT, R3, R4, RZ ;  /* 0x0000000403047210 */ /* 0x000fe20007f3e0ff */
[C---:B------:R-:W-:Y:S01]  /*0170*/  IMAD.X R15, R9.reuse, 0x1, R5, P0 ;  /* 0x00000001090f7824 */ /* 0x040fe200000e0605 */
[----:B------:R-:W-:Y:S01]  /*0180*/  IADD3 R12, P3, PT, R8, R12, RZ ;  /* 0x0000000c080c7210 */ /* 0x000fe20007f7e0ff */
[C---:B------:R-:W-:Y:S02]  /*0190*/  IMAD.X R7, R0.reuse, 0x1, R13, P2 ;  /* 0x0000000100077824 */ /* 0x040fe400010e060d */
[----:B------:R-:W-:Y:S01]  /*01a0*/  IMAD.X R5, R0, 0x1, R5, P1 ;  /* 0x0000000100057824 */ /* 0x000fe200008e0605 */
[----:B------:R-:W-:Y:S01]  /*01b0*/  PRMT R0, RZ, 0x7610, R0 ;  /* 0x00007610ff007816 */ /* 0x000fe20000000000 */
[----:B------:R-:W-:-:S02]  /*01c0*/  IMAD.X R13, R9, 0x1, R13, P3 ;  /* 0x00000001090d7824 */ /* 0x000fc400018e060d */
[----:B------:R-:W-:-:S07]  /*01d0*/  IMAD.MOV.U32 R3, RZ, RZ, RZ ;  /* 0x000000ffff037224 */ /* 0x000fce00078e00ff */
.L_x_81:
[----:B------:R-:W-:-:S06]  /*01e0*/  IMAD.WIDE.U32 R10, R3, 0x8, R12 ;  /* 0x00000008030a7825 */ /* 0x000fcc00078e000c */
[----:B------:R-:W2:Y:S02]  /*01f0*/  LDG.E.64.CONSTANT R10, desc[UR4][R10.64] ;  /* 0x000000040a0a7981 */ /* 0x000ea4000c1e9b00 */
[----:B--2---:R-:W-:-:S14]  /*0200*/  DSETP.NAN.AND P0, PT, R10, R10, PT ;  /* 0x0000000a0a00722a */ /* 0x004fdc0003f08000 */
[----:B------:R-:W-:Y:S05]  /*0210*/  @!P0 BRA `(.L_x_80) ;  /* 0x0000000400688947 */ /* 0x000fea0003800000 */
[----:B------:R-:W-:Y:S01]  /*0220*/  VIADD R3, R3, 0x1 ;  /* 0x0000000103037836 */ /* 0x000fe20000000000 */
[----:B------:R-:W-:Y:S01]  /*0230*/  IADD3 R4, P1, PT, R4, 0x8, RZ ;  /* 0x0000000804047810 */ /* 0x000fe20007f3e0ff */
[----:B------:R-:W-:Y:S01]  /*0240*/  VIADD R0, R0, 0x1 ;  /* 0x0000000100007836 */ /* 0x000fe20000000000 */
[----:B------:R-:W-:Y:S02]  /*0250*/  IADD3 R6, P2, PT, R6, 0x8, RZ ;  /* 0x0000000806067810 */ /* 0x000fe40007f5e0ff */
[----:B------:R-:W-:Y:S01]  /*0260*/  ISETP.NE.AND P0, PT, R3, R2, PT ;  /* 0x000000020300720c */ /* 0x000fe20003f05270 */
[----:B------:R-:W-:Y:S01]  /*0270*/  IMAD.X R5, RZ, RZ, R5, P1 ;  /* 0x000000ffff057224 */ /* 0x000fe200008e0605 */
[----:B------:R-:W-:Y:S01]  /*0280*/  IADD3 R24, PT, PT, R24, 0x3, RZ ;  /* 0x0000000318187810 */ /* 0x000fe20007ffe0ff */
[----:B------:R-:W-:-:S10]  /*0290*/  IMAD.X R7, RZ, RZ, R7, P2 ;  /* 0x000000ffff077224 */ /* 0x000fd400010e0607 */
[----:B------:R-:W-:Y:S05]  /*02a0*/  @P0 BRA `(.L_x_81) ;  /* 0xfffffffc00cc0947 */ /* 0x000fea000383ffff */
[C---:B------:R-:W-:Y:S01]  /*02b0*/  ISETP.GE.U32.AND P1, PT, R2.reuse, 0x10, PT ;  /* 0x000000100200780c */ /* 0x040fe20003f26070 */
[----:B------:R-:W-:Y:S01]  /*02c0*/  IMAD.MOV.U32 R11, RZ, RZ, RZ ;  /* 0x000000ffff0b7224 */ /* 0x000fe200078e00ff */
[----:B------:R-:W-:-:S04]  /*02d0*/  LOP3.LUT R12, R2, 0xf, RZ, 0xc0, !PT ;  /* 0x0000000f020c7812 */ /* 0x000fc800078ec0ff */
[----:B------:R-:W-:-:S07]  /*02e0*/  ISETP.NE.AND P0, PT, R12, RZ, PT ;  /* 0x000000ff0c00720c */ /* 0x000fce0003f05270 */
[----:B------:R-:W-:Y:S06]  /*02f0*/  @!P1 BRA `(.L_x_82) ;  /* 0x0000000000749947 */ /* 0x000fec0003800000 */
[----:B------:R-:W-:Y:S02]  /*0300*/  IADD3 R3, P1, PT, R14, 0x40, RZ ;  /* 0x000000400e037810 */ /* 0x000fe40007f3e0ff */
[----:B------:R-:W-:-:S03]  /*0310*/  LOP3.LUT R11, R2, 0x7ffffff0, RZ, 0xc0, !PT ;  /* 0x7ffffff0020b7812 */ /* 0x000fc600078ec0ff */
[----:B------:R-:W-:Y:S02]  /*0320*/  IMAD.X R10, RZ, RZ, R15, P1 ;  /* 0x000000ffff0a7224 */ /* 0x000fe400008e060f */
[----:B------:R-:W-:-:S07]  /*0330*/  IMAD.MOV R0, RZ, RZ, -R11 ;  /* 0x000000ffff007224 */ /* 0x000fce00078e0a0b */
.L_x_83:
[----:B0-----:R-:W-:Y:S01]  /*0340*/  IMAD.MOV.U32 R6, RZ, RZ, 0x0 ;  /* 0x00000000ff067424 */ /* 0x001fe200078e00ff */
[----:B------:R-:W-:Y:S01]  /*0350*/  MOV R7, 0x7ff80000 ;  /* 0x7ff8000000077802 */ /* 0x000fe20000000f00 */
[----:B------:R-:W-:Y:S02]  /*0360*/  IMAD.MOV.U32 R4, RZ, RZ, R3 ;  /* 0x000000ffff047224 */ /* 0x000fe400078e0003 */
[----:B------:R-:W-:Y:S02]  /*0370*/  IMAD.MOV.U32 R5, RZ, RZ, R10 ;  /* 0x000000ffff057224 */ /* 0x000fe400078e000a */
[----:B------:R-:W-:Y:S01]  /*0380*/  VIADD R0, R0, 0x10 ;  /* 0x0000001000007836 */ /* 0x000fe20000000000 */
[----:B------:R-:W-:Y:S02]  /*0390*/  IADD3 R3, P2, PT, R4, 0x80, RZ ;  /* 0x0000008004037810 */ /* 0x000fe40007f5e0ff */
[----:B------:R0:W-:Y:S02]  /*03a0*/  STG.E.64 desc[UR4][R4.64+-0x40], R6 ;  /* 0xffffc00604007986 */ /* 0x0001e4000c101b04 */
[----:B------:R-:W-:Y:S01]  /*03b0*/  ISETP.NE.AND P1, PT, R0, RZ, PT ;  /* 0x000000ff0000720c */ /* 0x000fe20003f25270 */
[----:B------:R-:W-:Y:S01]  /*03c0*/  IMAD.X R10, RZ, RZ, R5, P2 ;  /* 0x000000ffff0a7224 */ /* 0x000fe200010e0605 */
[----:B------:R0:W-:Y:S04]  /*03d0*/  STG.E.64 desc[UR4][R4.64+-0x38], R6 ;  /* 0xffffc80604007986 */ /* 0x0001e8000c101b04 */
        /* <DEDUP_REMOVED lines=13> */
[----:B------:R0:W-:Y:S01]  /*04b0*/  STG.E.64 desc[UR4][R4.64+0x38], R6 ;  /* 0x0000380604007986 */ /* 0x0001e2000c101b04 */
[----:B------:R-:W-:Y:S05]  /*04c0*/  @P1 BRA `(.L_x_83) ;  /* 0xfffffffc009c1947 */ /* 0x000fea000383ffff */
.L_x_82:
[----:B------:R-:W-:Y:S05]  /*04d0*/  @!P0 EXIT ;  /* 0x000000000000894d */ /* 0x000fea0003800000 */
[----:B------:R-:W-:Y:S02]  /*04e0*/  ISETP.GE.U32.AND P0, PT, R12, 0x8, PT ;  /* 0x000000080c00780c */ /* 0x000fe40003f06070 */
[----:B------:R-:W-:-:S04]  /*04f0*/  LOP3.LUT R3, R2, 0x7, RZ, 0xc0, !PT ;  /* 0x0000000702037812 */ /* 0x000fc800078ec0ff */
[----:B------:R-:W-:-:S07]  /*0500*/  ISETP.NE.AND P1, PT, R3, RZ, PT ;  /* 0x000000ff0300720c */ /* 0x000fce0003f25270 */
[----:B------:R-:W-:Y:S06]  /*0510*/  @!P0 BRA `(.L_x_84) ;  /* 0x0000000000308947 */ /* 0x000fec0003800000 */
[----:B0-----:R-:W-:-:S04]  /*0520*/  IMAD.WIDE.U32 R4, R11, 0x8, R14 ;  /* 0x000000080b047825 */ /* 0x001fc800078e000e */
[----:B------:R-:W-:Y:S02]  /*0530*/  IMAD.MOV.U32 R6, RZ, RZ, 0x0 ;  /* 0x00000000ff067424 */ /* 0x000fe400078e00ff */
[----:B------:R-:W-:Y:S02]  /*0540*/  IMAD.MOV.U32 R7, RZ, RZ, 0x7ff80000 ;  /* 0x7ff80000ff077424 */ /* 0x000fe400078e00ff */
[----:B------:R-:W-:-:S03]  /*0550*/  VIADD R11, R11, 0x8 ;  /* 0x000000080b0b7836 */ /* 0x000fc60000000000 */
[----:B------:R1:W-:Y:S04]  /*0560*/  STG.E.64 desc[UR4][R4.64], R6 ;  /* 0x0000000604007986 */ /* 0x0003e8000c101b04 */
[----:B------:R1:W-:Y:S04]  /*0570*/  STG.E.64 desc[UR4][R4.64+0x8], R6 ;  /* 0x0000080604007986 */ /* 0x0003e8000c101b04 */
[----:B------:R1:W-:Y:S04]  /*0580*/  STG.E.64 desc[UR4][R4.64+0x10], R6 ;  /* 0x0000100604007986 */ /* 0x0003e8000c101b04 */
[----:B------:R1:W-:Y:S04]  /*0590*/  STG.E.64 desc[UR4][R4.64+0x18], R6 ;  /* 0x0000180604007986 */ /* 0x0003e8000c101b04 */
[----:B------:R1:W-:Y:S04]  /*05a0*/  STG.E.64 desc[UR4][R4.64+0x20], R6 ;  /* 0x0000200604007986 */ /* 0x0003e8000c101b04 */
[----:B------:R1:W-:Y:S04]  /*05b0*/  STG.E.64 desc[UR4][R4.64+0x28], R6 ;  /* 0x0000280604007986 */ /* 0x0003e8000c101b04 */
[----:B------:R1:W-:Y:S04]  /*05c0*/  STG.E.64 desc[UR4][R4.64+0x30], R6 ;  /* 0x0000300604007986 */ /* 0x0003e8000c101b04 */
[----:B------:R1:W-:Y:S02]  /*05d0*/  STG.E.64 desc[UR4][R4.64+0x38], R6 ;  /* 0x0000380604007986 */ /* 0x0003e4000c101b04 */
.L_x_84:
[----:B------:R-:W-:Y:S05]  /*05e0*/  @!P1 EXIT ;  /* 0x000000000000994d */ /* 0x000fea0003800000 */
[----:B------:R-:W-:Y:S02]  /*05f0*/  ISETP.GE.U32.AND P0, PT, R3, 0x4, PT ;  /* 0x000000040300780c */ /* 0x000fe40003f06070 */
[----:B------:R-:W-:-:S04]  /*0600*/  LOP3.LUT R0, R2, 0x3, RZ, 0xc0, !PT ;  /* 0x0000000302007812 */ /* 0x000fc800078ec0ff */
[----:B------:R-:W-:-:S07]  /*0610*/  ISETP.NE.AND P1, PT, R0, RZ, PT ;  /* 0x000000ff0000720c */ /* 0x000fce0003f25270 */
[----:B------:R-:W-:Y:S06]  /*0620*/  @!P0 BRA `(.L_x_85) ;  /* 0x0000000000208947 */ /* 0x000fec0003800000 */
[----:B------:R-:W-:Y:S02]  /*0630*/  HFMA2 R2, -RZ, RZ, 0, 0 ;  /* 0x00000000ff027431 */ /* 0x000fe400000001ff */
[----:B------:R-:W-:-:S04]  /*0640*/  IMAD.WIDE.U32 R14, R11, 0x8, R14 ;  /* 0x000000080b0e7825 */ /* 0x000fc800078e000e */
[----:B------:R-:W-:Y:S02]  /*0650*/  IMAD.MOV.U32 R3, RZ, RZ, 0x7ff80000 ;  /* 0x7ff80000ff037424 */ /* 0x000fe400078e00ff */
[----:B------:R-:W-:-:S03]  /*0660*/  VIADD R11, R11, 0x4 ;  /* 0x000000040b0b7836 */ /* 0x000fc60000000000 */
[----:B------:R2:W-:Y:S04]  /*0670*/  STG.E.64 desc[UR4][R14.64], R2 ;  /* 0x000000020e007986 */ /* 0x0005e8000c101b04 */
[----:B------:R2:W-:Y:S04]  /*0680*/  STG.E.64 desc[UR4][R14.64+0x8], R2 ;  /* 0x000008020e007986 */ /* 0x0005e8000c101b04 */
[----:B------:R2:W-:Y:S04]  /*0690*/  STG.E.64 desc[UR4][R14.64+0x10], R2 ;  /* 0x000010020e007986 */ /* 0x0005e8000c101b04 */
[----:B------:R2:W-:Y:S02]  /*06a0*/  STG.E.64 desc[UR4][R14.64+0x18], R2 ;  /* 0x000018020e007986 */ /* 0x0005e4000c101b04 */
.L_x_85:
[----:B------:R-:W-:Y:S05]  /*06b0*/  @!P1 EXIT ;  /* 0x000000000000994d */ /* 0x000fea0003800000 */
[----:B------:R-:W3:Y:S01]  /*06c0*/  LDCU.64 UR6, c[0x0][0x398] ;  /* 0x00007300ff0677ac */ /* 0x000ee20008000a00 */
[----:B------:R-:W-:-:S04]  /*06d0*/  IMAD.WIDE.U32 R8, R11, 0x8, R8 ;  /* 0x000000080b087825 */ /* 0x000fc800078e0008 */
[----:B------:R-:W-:Y:S02]  /*06e0*/  IMAD.MOV R0, RZ, RZ, -R0 ;  /* 0x000000ffff007224 */ /* 0x000fe400078e0a00 */
[----:B01----:R-:W-:Y:S02]  /*06f0*/  IMAD.MOV.U32 R4, RZ, RZ, 0x0 ;  /* 0x00000000ff047424 */ /* 0x003fe400078e00ff */
[----:B------:R-:W-:Y:S01]  /*0700*/  IMAD.MOV.U32 R5, RZ, RZ, 0x7ff80000 ;  /* 0x7ff80000ff057424 */ /* 0x000fe200078e00ff */
[----:B---3--:R-:W-:-:S04]  /*0710*/  IADD3 R6, P0, PT, R8, UR6, RZ ;  /* 0x0000000608067c10 */ /* 0x008fc8000ff1e0ff */
[----:B------:R-:W-:-:S09]  /*0720*/  IADD3.X R7, PT, PT, R9, UR7, RZ, P0, !PT ;  /* 0x0000000709077c10 */ /* 0x000fd200087fe4ff */
.L_x_86:
[----:B0-2---:R-:W-:Y:S01]  /*0730*/  IMAD.MOV.U32 R2, RZ, RZ, R6 ;  /* 0x000000ffff027224 */ /* 0x005fe200078e0006 */
[----:B------:R-:W-:Y:S01]  /*0740*/  IADD3 R0, PT, PT, R0, 0x1, RZ ;  /* 0x0000000100007810 */ /* 0x000fe20007ffe0ff */
[--C-:B------:R-:W-:Y:S01]  /*0750*/  IMAD.MOV.U32 R3, RZ, RZ, R7.reuse ;  /* 0x000000ffff037224 */ /* 0x100fe200078e0007 */
[----:B------:R-:W-:Y:S02]  /*0760*/  IADD3 R6, P1, PT, R6, 0x8, RZ ;  /* 0x0000000806067810 */ /* 0x000fe40007f3e0ff */
[----:B------:R-:W-:Y:S02]  /*0770*/  ISETP.NE.AND P0, PT, R0, RZ, PT ;  /* 0x000000ff0000720c */ /* 0x000fe40003f05270 */
[----:B------:R0:W-:Y:S01]  /*0780*/  STG.E.64 desc[UR4][R2.64], R4 ;  /* 0x0000000402007986 */ /* 0x0001e2000c101b04 */
[----:B------:R-:W-:-:S10]  /*0790*/  IMAD.X R7, RZ, RZ, R7, P1 ;  /* 0x000000ffff077224 */ /* 0x000fd400008e0607 */
[----:B------:R-:W-:Y:S05]  /*07a0*/  @P0 BRA `(.L_x_86) ;  /* 0xfffffffc00e00947 */ /* 0x000fea000383ffff */
[----:B------:R-:W-:Y:S05]  /*07b0*/  EXIT ;  /* 0x000000000000794d */ /* 0x000fea0003800000 */
.L_x_80:
[----:B------:R-:W-:-:S13]  /*07c0*/  ISETP.NE.AND P0, PT, R3, RZ, PT ;  /* 0x000000ff0300720c */ /* 0x000fda0003f05270 */
[----:B------:R-:W-:Y:S05]  /*07d0*/  @!P0 BRA `(.L_x_87) ;  /* 0x0000000400448947 */ /* 0x000fea0003800000 */
[C---:B------:R-:W-:Y:S01]  /*07e0*/  ISETP.GE.U32.AND P1, PT, R3.reuse, 0x10, PT ;  /* 0x000000100300780c */ /* 0x040fe20003f26070 */
[----:B------:R-:W-:Y:S01]  /*07f0*/  IMAD.MOV.U32 R19, RZ, RZ, RZ ;  /* 0x000000ffff137224 */ /* 0x000fe200078e00ff */
[----:B------:R-:W-:-:S04]  /*0800*/  LOP3.LUT R22, R3, 0xf, RZ, 0xc0, !PT ;  /* 0x0000000f03167812 */ /* 0x000fc800078ec0ff */
[----:B------:R-:W-:-:S07]  /*0810*/  ISETP.NE.AND P0, PT, R22, RZ, PT ;  /* 0x000000ff1600720c */ /* 0x000fce0003f05270 */
[----:B------:R-:W-:Y:S06]  /*0820*/  @!P1 BRA `(.L_x_88) ;  /* 0x0000000000789947 */ /* 0x000fec0003800000 */
[----:B------:R-:W-:Y:S02]  /*0830*/  IADD3 R20, P1, PT, R14, 0x40, RZ ;  /* 0x000000400e147810 */ /* 0x000fe40007f3e0ff */
[C---:B------:R-:W-:Y:S02]  /*0840*/  LOP3.LUT R12, R3.reuse, 0xfffffff0, RZ, 0xc0, !PT ;  /* 0xfffffff0030c7812 */ /* 0x040fe400078ec0ff */
[----:B------:R-:W-:Y:S01]  /*0850*/  LOP3.LUT R19, R3, 0x7ffffff0, RZ, 0xc0, !PT ;  /* 0x7ffffff003137812 */ /* 0x000fe200078ec0ff */
[----:B------:R-:W-:Y:S02]  /*0860*/  IMAD.X R21, RZ, RZ, R15, P1 ;  /* 0x000000ffff157224 */ /* 0x000fe400008e060f */
[----:B------:R-:W-:-:S07]  /*0870*/  IMAD.MOV R18, RZ, RZ, -R12 ;  /* 0x000000ffff127224 */ /* 0x000fce00078e0a0c */
.L_x_89:
[----:B0-----:R-:W-:Y:S01]  /*0880*/  IMAD.MOV.U32 R12, RZ, RZ, 0x0 ;  /* 0x00000000ff0c7424 */ /* 0x001fe200078e00ff */
[----:B------:R-:W-:Y:S01]  /*0890*/  MOV R17, R21 ;  /* 0x0000001500117202 */ /* 0x000fe20000000f00 */
[----:B------:R-:W-:Y:S02]  /*08a0*/  IMAD.MOV.U32 R13, RZ, RZ, 0x7ff80000 ;  /* 0x7ff80000ff0d7424 */ /* 0x000fe400078e00ff */
[----:B------:R-:W-:Y:S02]  /*08b0*/  IMAD.MOV.U32 R16, RZ, RZ, R20 ;  /* 0x000000ffff107224 */ /* 0x000fe400078e0014 */
[----:B------:R-:W-:-:S03]  /*08c0*/  VIADD R18, R18, 0x10 ;  /* 0x0000001012127836 */ /* 0x000fc60000000000 */
[----:B------:R0:W-:Y:S01]  /*08d0*/  STG.E.64 desc[UR4][R16.64+-0x40], R12 ;  /* 0xffffc00c10007986 */ /* 0x0001e2000c101b04 */
[----:B------:R-:W-:Y:S02]  /*08e0*/  IADD3 R20, P2, PT, R16, 0x80, RZ ;  /* 0x0000008010147810 */ /* 0x000fe40007f5e0ff */
[----:B------:R-:W-:Y:S01]  /*08f0*/  ISETP.NE.AND P1, PT, R18, RZ, PT ;  /* 0x000000ff1200720c */ /* 0x000fe20003f25270 */
[----:B------:R0:W-:Y:S02]  /*0900*/  STG.E.64 desc[UR4][R16.64+-0x38], R12 ;  /* 0xffffc80c10007986 */ /* 0x0001e4000c101b04 */
[----:B------:R-:W-:Y:S02]  /*0910*/  IMAD.X R21, RZ, RZ, R17, P2 ;  /* 0x000000ffff157224 */ /* 0x000fe400010e0611 */
        /* <DEDUP_REMOVED lines=15> */
.L_x_88:
[----:B------:R-:W-:Y:S05]  /*0a10*/  @!P0 BRA `(.L_x_87) ;  /* 0x0000000000b48947 */ /* 0x000fea0003800000 */
        /* <DEDUP_REMOVED lines=16> */
.L_x_90:
[----:B------:R-:W-:Y:S05]  /*0b20*/  @!P1 BRA `(.L_x_87) ;  /* 0x0000000000709947 */ /* 0x000fea0003800000 */
[----:B------:R-:W-:Y:S02]  /*0b30*/  ISETP.GE.U32.AND P0, PT, R18, 0x4, PT ;  /* 0x000000041200780c */ /* 0x000fe40003f06070 */
[----:B------:R-:W-:-:S11]  /*0b40*/  LOP3.LUT P1, RZ, R3, 0x3, RZ, 0xc0, !PT ;  /* 0x0000000303ff7812 */ /* 0x000fd6000782c0ff */
[----:B------:R-:W-:Y:S05]  /*0b50*/  @!P0 BRA `(.L_x_91) ;  /* 0x0000000000208947 */ /* 0x000fea0003800000 */
[C---:B01----:R-:W-:Y:S01]  /*0b60*/  IMAD.WIDE.U32 R12, R19.reuse, 0x8, R14 ;  /* 0x00000008130c7825 */ /* 0x043fe200078e000e */
[----:B------:R-:W-:-:S03]  /*0b70*/  IADD3 R19, PT, PT, R19, 0x4, RZ ;  /* 0x0000000413137810 */ /* 0x000fc60007ffe0ff */
[----:B------:R-:W-:Y:S02]  /*0b80*/  IMAD.MOV.U32 R16, RZ, RZ, 0x0 ;  /* 0x00000000ff107424 */ /* 0x000fe400078e00ff */
[----:B------:R-:W-:-:S05]  /*0b90*/  IMAD.MOV.U32 R17, RZ, RZ, 0x7ff80000 ;  /* 0x7ff80000ff117424 */ /* 0x000fca00078e00ff */
[----:B------:R2:W-:Y:S04]  /*0ba0*/  STG.E.64 desc[UR4][R12.64], R16 ;  /* 0x000000100c007986 */ /* 0x0005e8000c101b04 */
[----:B------:R2:W-:Y:S04]  /*0bb0*/  STG.E.64 desc[UR4][R12.64+0x8], R16 ;  /* 0x000008100c007986 */ /* 0x0005e8000c101b04 */
[----:B------:R2:W-:Y:S04]  /*0bc0*/  STG.E.64 desc[UR4][R12.64+0x10], R16 ;  /* 0x000010100c007986 */ /* 0x0005e8000c101b04 */
[----:B------:R2:W-:Y:S02]  /*0bd0*/  STG.E.64 desc[UR4][R12.64+0x18], R16 ;  /* 0x000018100c007986 */ /* 0x0005e4000c101b04 */
.L_x_91:
[----:B------:R-:W-:Y:S05]  /*0be0*/  @!P1 BRA `(.L_x_87) ;  /* 0x0000000000409947 */ /* 0x000fea0003800000 */
[----:B------:R-:W3:Y:S01]  /*0bf0*/  LDCU.64 UR6, c[0x0][0x398] ;  /* 0x00007300ff0677ac */ /* 0x000ee20008000a00 */
[----:B012---:R-:W-:Y:S01]  /*0c00*/  IMAD.WIDE.U32 R16, R19, 0x8, R8 ;  /* 0x0000000813107825 */ /* 0x007fe200078e0008 */
[----:B------:R-:W-:-:S03]  /*0c10*/  LOP3.LUT R0, R0, 0x3, RZ, 0xc0, !PT ;  /* 0x0000000300007812 */ /* 0x000fc600078ec0ff */
[----:B------:R-:W-:Y:S02]  /*0c20*/  IMAD.MOV.U32 R12, RZ, RZ, 0x0 ;  /* 0x00000000ff0c7424 */ /* 0x000fe400078e00ff */
[----:B------:R-:W-:Y:S02]  /*0c30*/  IMAD.MOV.U32 R13, RZ, RZ, 0x7ff80000 ;  /* 0x7ff80000ff0d7424 */ /* 0x000fe400078e00ff */
[----:B------:R-:W-:Y:S01]  /*0c40*/  IMAD.MOV R0, RZ, RZ, -R0 ;  /* 0x000000ffff007224 */ /* 0x000fe200078e0a00 */
[----:B---3--:R-:W-:-:S04]  /*0c50*/  IADD3 R18, P0, PT, R16, UR6, RZ ;  /* 0x0000000610127c10 */ /* 0x008fc8000ff1e0ff */
[----:B------:R-:W-:-:S09]  /*0c60*/  IADD3.X R19, PT, PT, R17, UR7, RZ, P0, !PT ;  /* 0x0000000711137c10 */ /* 0x000fd200087fe4ff */
.L_x_92:
[----:B------:R-:W-:Y:S01]  /*0c70*/  IMAD.MOV.U32 R16, RZ, RZ, R18 ;  /* 0x000000ffff107224 */ /* 0x000fe200078e0012 */
[----:B------:R-:W-:Y:S01]  /*0c80*/  IADD3 R18, P1, PT, R18, 0x8, RZ ;  /* 0x0000000812127810 */ /* 0x000fe20007f3e0ff */
[--C-:B------:R-:W-:Y:S02]  /*0c90*/  IMAD.MOV.U32 R17, RZ, RZ, R19.reuse ;  /* 0x000000ffff117224 */ /* 0x100fe400078e0013 */
[----:B------:R-:W-:Y:S02]  /*0ca0*/  VIADD R0, R0, 0x1 ;  /* 0x0000000100007836 */ /* 0x000fe40000000000 */
[----:B------:R-:W-:Y:S01]  /*0cb0*/  IMAD.X R19, RZ, RZ, R19, P1 ;  /* 0x000000ffff137224 */ /* 0x000fe200008e0613 */
[----:B------:R3:W-:Y:S02]  /*0cc0*/  STG.E.64 desc[UR4][R16.64], R12 ;  /* 0x0000000c10007986 */ /* 0x0007e4000c101b04 */
[----:B------:R-:W-:-:S13]  /*0cd0*/  ISETP.NE.AND P0, PT, R0, RZ, PT ;  /* 0x000000ff0000720c */ /* 0x000fda0003f05270 */
[----:B---3--:R-:W-:Y:S05]  /*0ce0*/  @P0 BRA `(.L_x_92) ;  /* 0xfffffffc00e00947 */ /* 0x008fea000383ffff */
.L_x_87:
[----:B------:R-:W3:Y:S01]  /*0cf0*/  LDCU UR6, c[0x0][0x3a0] ;  /* 0x00007400ff0677ac */ /* 0x000ee20008000800 */
[----:B012---:R-:W-:Y:S01]  /*0d00*/  MOV R12, 0x1 ;  /* 0x00000001000c7802 */ /* 0x007fe20000000f00 */
[----:B------:R-:W-:-:S05]  /*0d10*/  IMAD.WIDE.U32 R14, R3, 0x8, R14 ;  /* 0x00000008030e7825 */ /* 0x000fca00078e000e */
[----:B------:R0:W-:Y:S01]  /*0d20*/  STG.E.64 desc[UR4][R14.64], R10 ;  /* 0x0000000a0e007986 */ /* 0x0001e2000c101b04 */
[----:B---3--:R-:W1:Y:S02]  /*0d30*/  I2F.F64 R26, UR6 ;  /* 0x00000006001a7d12 */ /* 0x008e640008201c00 */
[----:B-1----:R-:W-:-:S06]  /*0d40*/  DADD R26, R26, 1 ;  /* 0x3ff000001a1a7429 */ /* 0x002fcc0000000000 */
[----:B------:R-:W1:Y:S02]  /*0d50*/  MUFU.RCP64H R13, R27 ;  /* 0x0000001b000d7308 */ /* 0x000e640000001800 */
[----:B-1----:R-:W-:-:S08]  /*0d60*/  DFMA R16, -R26, R12, 1 ;  /* 0x3ff000001a10742b */ /* 0x002fd0000000010c */
[----:B------:R-:W-:-:S08]  /*0d70*/  DFMA R16, R16, R16, R16 ;  /* 0x000000101010722b */ /* 0x000fd00000000010 */
[----:B------:R-:W-:-:S08]  /*0d80*/  DFMA R12, R12, R16, R12 ;  /* 0x000000100c0c722b */ /* 0x000fd0000000000c */
[----:B------:R-:W-:-:S08]  /*0d90*/  DFMA R16, -R26, R12, 1 ;  /* 0x3ff000001a10742b */ /* 0x000fd0000000010c */
[----:B------:R-:W-:-:S08]  /*0da0*/  DFMA R12, R12, R16, R12 ;  /* 0x000000100c0c722b */ /* 0x000fd0000000000c */
[----:B------:R-:W-:-:S08]  /*0db0*/  DMUL R16, R12, 2 ;  /* 0x400000000c107828 */ /* 0x000fd00000000000 */
[----:B------:R-:W-:-:S08]  /*0dc0*/  DFMA R18, -R26, R16, 2 ;  /* 0x400000001a12742b */ /* 0x000fd00000000110 */
[----:B------:R-:W-:-:S10]  /*0dd0*/  DFMA R12, R12, R18, R16 ;  /* 0x000000120c0c722b */ /* 0x000fd40000000010 */
[----:B------:R-:W-:-:S05]  /*0de0*/  FFMA R0, RZ, R27, R13 ;  /* 0x0000001bff007223 */ /* 0x000fca000000000d */
[----:B------:R-:W-:-:S13]  /*0df0*/  FSETP.GT.AND P0, PT, |R0|, 1.469367938527859385e-39, PT ;  /* 0x001000000000780b */ /* 0x000fda0003f04200 */
[----:B0-----:R-:W-:Y:S05]  /*0e00*/  @P0 BRA `(.L_x_93) ;  /* 0x0000000000100947 */ /* 0x001fea0003800000 */
[----:B------:R-:W-:-:S07]  /*0e10*/  MOV R0, 0xe30 ;  /* 0x00000e3000007802 */ /* 0x000fce0000000f00 */
[----:B------:R-:W-:Y:S05]  /*0e20*/  CALL.REL.NOINC `($__internal_3_$__cuda_sm20_div_rn_f64_full) ;  /* 0x00000004001c7944 */ /* 0x000fea0003c00000 */
[----:B------:R-:W-:Y:S02]  /*0e30*/  IMAD.MOV.U32 R12, RZ, RZ, R22 ;  /* 0x000000ffff0c7224 */ /* 0x000fe400078e0016 */
[----:B------:R-:W-:-:S07]  /*0e40*/  IMAD.MOV.U32 R13, RZ, RZ, R23 ;  /* 0x000000ffff0d7224 */ /* 0x000fce00078e0017 */
.L_x_93:
[----:B------:R-:W-:-:S05]  /*0e50*/  VIADD R17, R3, 0x1 ;  /* 0x0000000103117836 */ /* 0x000fca0000000000 */
[----:B------:R-:W-:-:S13]  /*0e60*/  ISETP.GE.AND P0, PT, R17, R2, PT ;  /* 0x000000021100720c */ /* 0x000fda0003f06270 */
[----:B------:R-:W-:Y:S05]  /*0e70*/  @P0 EXIT ;  /* 0x000000000000094d */ /* 0x000fea0003800000 */
[----:B------:R-:W-:-:S05]  /*0e80*/  LOP3.LUT R15, RZ, R3, RZ, 0x33, !PT ;  /* 0x00000003ff0f7212 */ /* 0x000fca00078e33ff */
[----:B------:R-:W-:-:S05]  /*0e90*/  IMAD.IADD R15, R2, 0x1, R15 ;  /* 0x00000001020f7824 */ /* 0x000fca00078e020f */
[----:B------:R-:W-:Y:S01]  /*0ea0*/  LOP3.LUT P0, RZ, R15, 0x3, RZ, 0xc0, !PT ;  /* 0x000000030fff7812 */ /* 0x000fe2000780c0ff */
[----:B------:R-:W-:-:S12]  /*0eb0*/  DADD R14, -R12, 1 ;  /* 0x3ff000000c0e7429 */ /* 0x000fd80000000100 */
[----:B------:R-:W-:Y:S05]  /*0ec0*/  @!P0 BRA `(.L_x_94) ;  /* 0x0000000000488947 */ /* 0x000fea0003800000 */
[----:B------:R-:W-:Y:S01]  /*0ed0*/  LOP3.LUT R24, R24, 0x3, RZ, 0xc0, !PT ;  /* 0x0000000318187812 */ /* 0x000fe200078ec0ff */
[----:B------:R-:W-:-:S04]  /*0ee0*/  IMAD.MOV.U32 R0, RZ, RZ, R3 ;  /* 0x000000ffff007224 */ /* 0x000fc800078e0003 */
[----:B------:R-:W-:-:S07]  /*0ef0*/  IMAD.MOV R24, RZ, RZ, -R24 ;  /* 0x000000ffff187224 */ /* 0x000fce00078e0a18 */
.L_x_95:
[----:B0-----:R0:W2:Y:S01]  /*0f00*/  LDG.E.64.CONSTANT R16, desc[UR4][R6.64] ;  /* 0x0000000406107981 */ /* 0x0010a2000c1e9b00 */
[----:B------:R-:W-:Y:S01]  /*0f10*/  DMUL R10, R14, R10 ;  /* 0x0000000a0e0a7228 */ /* 0x000fe20000000000 */
[----:B------:R-:W-:Y:S02]  /*0f20*/  VIADD R24, R24, 0x1 ;  /* 0x0000000118187836 */ /* 0x000fe40000000000 */
[----:B------:R-:W-:-:S03]  /*0f30*/  VIADD R0, R0, 0x1 ;  /* 0x0000000100007836 */ /* 0x000fc60000000000 */
[----:B------:R-:W-:Y:S02]  /*0f40*/  ISETP.NE.AND P0, PT, R24, RZ, PT ;  /* 0x000000ff1800720c */ /* 0x000fe40003f05270 */
[----:B0-----:R-:W-:-:S05]  /*0f50*/  IADD3 R6, P2, PT, R6, 0x8, RZ ;  /* 0x0000000806067810 */ /* 0x001fca0007f5e0ff */
[----:B------:R-:W-:Y:S01]  /*0f60*/  IMAD.X R7, RZ, RZ, R7, P2 ;  /* 0x000000ffff077224 */ /* 0x000fe200010e0607 */
[----:B--2---:R-:W-:Y:S01]  /*0f70*/  DFMA R10, R16, R12, R10 ;  /* 0x0000000c100a722b */ /* 0x004fe2000000000a */
[----:B------:R-:W-:Y:S01]  /*0f80*/  IMAD.MOV.U32 R16, RZ, RZ, R4 ;  /* 0x000000ffff107224 */ /* 0x000fe200078e0004 */
[----:B------:R-:W-:Y:S02]  /*0f90*/  MOV R17, R5 ;  /* 0x0000000500117202 */ /* 0x000fe40000000f00 */
[----:B------:R-:W-:-:S03]  /*0fa0*/  IADD3 R4, P1, PT, R4, 0x8, RZ ;  /* 0x0000000804047810 */ /* 0x000fc60007f3e0ff */
[----:B------:R0:W-:Y:S02]  /*0fb0*/  STG.E.64 desc[UR4][R16.64], R10 ;  /* 0x0000000a10007986 */ /* 0x0001e4000c101b04 */
[----:B------:R-:W-:Y:S01]  /*0fc0*/  IMAD.X R5, RZ, RZ, R5, P1 ;  /* 0x000000ffff057224 */ /* 0x000fe200008e0605 */
[----:B------:R-:W-:Y:S07]  /*0fd0*/  @P0 BRA `(.L_x_95) ;  /* 0xfffffffc00c80947 */ /* 0x000fee000383ffff */
[----:B0-----:R-:W-:-:S07]  /*0fe0*/  VIADD R17, R0, 0x1 ;  /* 0x0000000100117836 */ /* 0x001fce0000000000 */
.L_x_94:
[----:B------:R-:W-:-:S04]  /*0ff0*/  IADD3 R3, PT, PT, R2, -0x2, -R3 ;  /* 0xfffffffe02037810 */ /* 0x000fc80007ffe803 */
[----:B------:R-:W-:-:S13]  /*1000*/  ISETP.GE.U32.AND P0, PT, R3, 0x3, PT ;  /* 0x000000030300780c */ /* 0x000fda0003f06070 */
[----:B------:R-:W-:Y:S05]  /*1010*/  @!P0 EXIT ;  /* 0x000000000000894d */ /* 0x000fea0003800000 */
[----:B------:R-:W0:Y:S01]  /*1020*/  LDCU.64 UR6, c[0x0][0x380] ;  /* 0x00007000ff0677ac */ /* 0x000e220008000a00 */
[C---:B------:R-:W-:Y:S01]  /*1030*/  IMAD.WIDE.U32 R8, R17.reuse, 0x8, R8 ;  /* 0x0000000811087825 */ /* 0x040fe200078e0008 */
[----:B------:R-:W1:Y:S02]  /*1040*/  LDCU.64 UR8, c[0x0][0x398] ;  /* 0x00007300ff0877ac */ /* 0x000e640008000a00 */
[----:B------:R-:W-:Y:S01]  /*1050*/  IADD3 R0, P0, PT, R8, 0x10, RZ ;  /* 0x0000001008007810 */ /* 0x000fe20007f1e0ff */
[----:B------:R-:W-:-:S04]  /*1060*/  IMAD.IADD R8, R17, 0x1, -R2 ;  /* 0x0000000111087824 */ /* 0x000fc800078e0a02 */
[----:B------:R-:W-:Y:S01]  /*1070*/  IMAD.X R9, RZ, RZ, R9, P0 ;  /* 0x000000ffff097224 */ /* 0x000fe200000e0609 */
[C---:B0-----:R-:W-:Y:S02]  /*1080*/  IADD3 R18, P1, PT, R0.reuse, UR6, RZ ;  /* 0x0000000600127c10 */ /* 0x041fe4000ff3e0ff */
[----:B-1----:R-:W-:Y:S02]  /*1090*/  IADD3 R0, P2, PT, R0, UR8, RZ ;  /* 0x0000000800007c10 */ /* 0x002fe4000ff5e0ff */
[C---:B------:R-:W-:Y:S02]  /*10a0*/  IADD3.X R3, PT, PT, R9.reuse, UR7, RZ, P1, !PT ;  /* 0x0000000709037c10 */ /* 0x040fe40008ffe4ff */
[----:B------:R-:W-:-:S09]  /*10b0*/  IADD3.X R9, PT, PT, R9, UR9, RZ, P2, !PT ;  /* 0x0000000909097c10 */ /* 0x000fd200097fe4ff */
.L_x_96:
[----:B------:R-:W-:-:S05]  /*10c0*/  MOV R2, R18 ;  /* 0x0000001200027202 */ /* 0x000fca0000000f00 */
[----:B------:R-:W2:Y:S04]  /*10d0*/  LDG.E.64.CONSTANT R16, desc[UR4][R2.64+-0x10] ;  /* 0xfffff00402107981 */ /* 0x000ea8000c1e9b00 */
[----:B------:R-:W3:Y:S04]  /*10e0*/  LDG.E.64.CONSTANT R18, desc[UR4][R2.64+-0x8] ;  /* 0xfffff80402127981 */ /* 0x000ee8000c1e9b00 */
[----:B------:R-:W4:Y:S04]  /*10f0*/  LDG.E.64.CONSTANT R6, desc[UR4][R2.64] ;  /* 0x0000000402067981 */ /* 0x000f28000c1e9b00 */
[----:B------:R-:W5:Y:S01]  /*1100*/  LDG.E.64.CONSTANT R4, desc[UR4][R2.64+0x8] ;  /* 0x0000080402047981 */ /* 0x000f62000c1e9b00 */
[----:B------:R-:W-:Y:S01]  /*1110*/  DMUL R10, R14, R10 ;  /* 0x0000000a0e0a7228 */ /* 0x000fe20000000000 */
[----:B------:R-:W-:-:S02]  /*1120*/  VIADD R20, R8, 0x4 ;  /* 0x0000000408147836 */ /* 0x000fc40000000000 */
[----:B------:R-:W-:-:S03]  /*1130*/  IMAD.MOV.U32 R8, RZ, RZ, R0 ;  /* 0x000000ffff087224 */ /* 0x000fc600078e0000 */
[----:B------:R-:W-:Y:S02]  /*1140*/  ISETP.NE.AND P0, PT, R20, RZ, PT ;  /* 0x000000ff1400720c */ /* 0x000fe40003f05270 */
[----:B------:R-:W-:Y:S01]  /*1150*/  IADD3 R0, P2, PT, R8, 0x20, RZ ;  /* 0x0000002008007810 */ /* 0x000fe20007f5e0ff */
[----:B--2---:R-:W-:-:S07]  /*1160*/  DFMA R10, R16, R12, R10 ;  /* 0x0000000c100a722b */ /* 0x004fce000000000a */
[----:B------:R0:W-:Y:S01]  /*1170*/  STG.E.64 desc[UR4][R8.64+-0x10], R10 ;  /* 0xfffff00a08007986 */ /* 0x0001e2000c101b04 */
[----:B------:R-:W-:-:S08]  /*1180*/  DMUL R16, R14, R10 ;  /* 0x0000000a0e107228 */ /* 0x000fd00000000000 */
[----:B---3--:R-:W-:-:S07]  /*1190*/  DFMA R16, R18, R12, R16 ;  /* 0x0000000c1210722b */ /* 0x008fce0000000010 */
[----:B------:R0:W-:Y:S01]  /*11a0*/  STG.E.64 desc[UR4][R8.64+-0x8], R16 ;  /* 0xfffff81008007986 */ /* 0x0001e2000c101b04 */
[----:B------:R-:W-:-:S08]  /*11b0*/  DMUL R18, R14, R16 ;  /* 0x000000100e127228 */ /* 0x000fd00000000000 */
[----:B----4-:R-:W-:-:S07]  /*11c0*/  DFMA R6, R6, R12, R18 ;  /* 0x0000000c0606722b */ /* 0x010fce0000000012 */
[----:B------:R0:W-:Y:S01]  /*11d0*/  STG.E.64 desc[UR4][R8.64], R6 ;  /* 0x0000000608007986 */ /* 0x0001e2000c101b04 */
[----:B------:R-:W-:-:S08]  /*11e0*/  DMUL R18, R14, R6 ;  /* 0x000000060e127228 */ /* 0x000fd00000000000 */
[----:B-----5:R-:W-:Y:S01]  /*11f0*/  DFMA R4, R4, R12, R18 ;  /* 0x0000000c0404722b */ /* 0x020fe20000000012 */
[----:B------:R-:W-:Y:S01]  /*1200*/  IADD3 R18, P1, PT, R2, 0x20, RZ ;  /* 0x0000002002127810 */ /* 0x000fe20007f3e0ff */
[----:B------:R-:W-:-:S05]  /*1210*/  IMAD.X R2, RZ, RZ, R9, P2 ;  /* 0x000000ffff027224 */ /* 0x000fca00010e0609 */
[----:B------:R0:W-:Y:S01]  /*1220*/  STG.E.64 desc[UR4][R8.64+0x8], R4 ;  /* 0x0000080408007986 */ /* 0x0001e2000c101b04 */
[----:B------:R-:W-:Y:S01]  /*1230*/  IMAD.X R3, RZ, RZ, R3, P1 ;  /* 0x000000ffff037224 */ /* 0x000fe200008e0603 */
[----:B------:R-:W-:Y:S06]  /*1240*/  @!P0 EXIT ;  /* 0x000000000000894d */ /* 0x000fec0003800000 */
[----:B0-----:R-:W-:Y:S01]  /*1250*/  IMAD.MOV.U32 R10, RZ, RZ, R4 ;  /* 0x000000ffff0a7224 */ /* 0x001fe200078e0004 */
[----:B------:R-:W-:Y:S01]  /*1260*/  MOV R8, R20 ;  /* 0x0000001400087202 */ /* 0x000fe20000000f00 */
[----:B------:R-:W-:Y:S02]  /*1270*/  IMAD.MOV.U32 R11, RZ, RZ, R5 ;  /* 0x000000ffff0b7224 */ /* 0x000fe400078e0005 */
[----:B------:R-:W-:Y:S01]  /*1280*/  IMAD.MOV.U32 R9, RZ, RZ, R2 ;  /* 0x000000ffff097224 */ /* 0x000fe200078e0002 */
[----:B------:R-:W-:Y:S06]  /*1290*/  BRA `(.L_x_96) ;  /* 0xfffffffc00887947 */ /* 0x000fec000383ffff */
        .weak           $__internal_3_$__cuda_sm20_div_rn_f64_full
        .type           $__internal_3_$__cuda_sm20_div_rn_f64_full,@function
        .size           $__internal_3_$__cuda_sm20_div_rn_f64_full,(.L_x_138 - $__internal_3_$__cuda_sm20_div_rn_f64_full)
$__internal_3_$__cuda_sm20_div_rn_f64_full:
[C---:B------:R-:W-:Y:S01]  /*12a0*/  FSETP.GEU.AND P0, PT, |R27|.reuse, 1.469367938527859385e-39, PT ;  /* 0x001000001b00780b */ /* 0x040fe20003f0e200 */
[--C-:B------:R-:W-:Y:S01]  /*12b0*/  IMAD.MOV.U32 R14, RZ, RZ, R26.reuse ;  /* 0x000000ffff0e7224 */ /* 0x100fe200078e001a */
[C---:B------:R-:W-:Y:S01]  /*12c0*/  LOP3.LUT R12, R27.reuse, 0x800fffff, RZ, 0xc0, !PT ;  /* 0x800fffff1b0c7812 */ /* 0x040fe200078ec0ff */
[----:B------:R-:W-:Y:S02]  /*12d0*/  IMAD.MOV.U32 R15, RZ, RZ, R27 ;  /* 0x000000ffff0f7224 */ /* 0x000fe400078e001b */
[----:B------:R-:W-:Y:S01]  /*12e0*/  IMAD.MOV.U32 R18, RZ, RZ, 0x1 ;  /* 0x00000001ff127424 */ /* 0x000fe200078e00ff */
[----:B------:R-:W-:Y:S01]  /*12f0*/  LOP3.LUT R13, R12, 0x3ff00000, RZ, 0xfc, !PT ;  /* 0x3ff000000c0d7812 */ /* 0x000fe200078efcff */
[----:B------:R-:W-:Y:S01]  /*1300*/  IMAD.MOV.U32 R12, RZ, RZ, R26 ;  /* 0x000000ffff0c7224 */ /* 0x000fe200078e001a */
[----:B------:R-:W-:Y:S01]  /*1310*/  LOP3.LUT R26, R27, 0x7ff00000, RZ, 0xc0, !PT ;  /* 0x7ff000001b1a7812 */ /* 0x000fe200078ec0ff */
[----:B------:R-:W-:-:S03]  /*1320*/  IMAD.MOV.U32 R25, RZ, RZ, 0x1ca00000 ;  /* 0x1ca00000ff197424 */ /* 0x000fc600078e00ff */
[----:B------:R-:W-:Y:S01]  /*1330*/  ISETP.LE.U32.AND P1, PT, R26, 0x40000000, PT ;  /* 0x400000001a00780c */ /* 0x000fe20003f23070 */
[----:B------:R-:W-:-:S06]  /*1340*/  @!P0 DMUL R12, R14, 8.98846567431157953865e+307 ;  /* 0x7fe000000e0c8828 */ /* 0x000fcc0000000000 */
[----:B------:R-:W0:Y:S04]  /*1350*/  MUFU.RCP64H R19, R13 ;  /* 0x0000000d00137308 */ /* 0x000e280000001800 */
[----:B------:R-:W-:Y:S01]  /*1360*/  @!P0 LOP3.LUT R26, R13, 0x7ff00000, RZ, 0xc0, !PT ;  /* 0x7ff000000d1a8812 */ /* 0x000fe200078ec0ff */
[----:B0-----:R-:W-:-:S08]  /*1370*/  DFMA R16, R18, -R12, 1 ;  /* 0x3ff000001210742b */ /* 0x001fd0000000080c */
[----:B------:R-:W-:-:S08]  /*1380*/  DFMA R16, R16, R16, R16 ;  /* 0x000000101010722b */ /* 0x000fd00000000010 */
[----:B------:R-:W-:-:S08]  /*1390*/  DFMA R16, R18, R16, R18 ;  /* 0x000000101210722b */ /* 0x000fd00000000012 */
[----:B------:R-:W-:-:S08]  /*13a0*/  DFMA R22, R16, -R12, 1 ;  /* 0x3ff000001016742b */ /* 0x000fd0000000080c */
[----:B------:R-:W-:Y:S01]  /*13b0*/  DFMA R22, R16, R22, R16 ;  /* 0x000000161016722b */ /* 0x000fe20000000010 */
[----:B------:R-:W-:Y:S02]  /*13c0*/  SEL R17, R25, 0x63400000, !P1 ;  /* 0x6340000019117807 */ /* 0x000fe40004800000 */
[----:B------:R-:W-:-:S06]  /*13d0*/  MOV R16, RZ ;  /* 0x000000ff00107202 */ /* 0x000fcc0000000f00 */
[----:B------:R-:W-:-:S08]  /*13e0*/  DMUL R18, R22, R16 ;  /* 0x0000001016127228 */ /* 0x000fd00000000000 */
[----:B------:R-:W-:-:S08]  /*13f0*/  DFMA R20, R18, -R12, R16 ;  /* 0x8000000c1214722b */ /* 0x000fd00000000010 */
[----:B------:R-:W-:Y:S01]  /*1400*/  DFMA R18, R22, R20, R18 ;  /* 0x000000141612722b */ /* 0x000fe20000000012 */
[----:B------:R-:W-:-:S04]  /*1410*/  IMAD.MOV.U32 R21, RZ, RZ, 0x40000000 ;  /* 0x40000000ff157424 */ /* 0x000fc800078e00ff */
[----:B------:R-:W-:-:S05]  /*1420*/  VIADD R20, R21, 0xffffffff ;  /* 0xffffffff15147836 */ /* 0x000fca0000000000 */
[----:B------:R-:W-:Y:S01]  /*1430*/  ISETP.GT.U32.AND P0, PT, R20, 0x7feffffe, PT ;  /* 0x7feffffe1400780c */ /* 0x000fe20003f04070 */
[----:B------:R-:W-:-:S05]  /*1440*/  VIADD R20, R26, 0xffffffff ;  /* 0xffffffff1a147836 */ /* 0x000fca0000000000 */
[----:B------:R-:W-:-:S13]  /*1450*/  ISETP.GT.U32.OR P0, PT, R20, 0x7feffffe, P0 ;  /* 0x7feffffe1400780c */ /* 0x000fda0000704470 */
[----:B------:R-:W-:Y:S05]  /*1460*/  @P0 BRA `(.L_x_97) ;  /* 0x0000000000740947 */ /* 0x000fea0003800000 */
[----:B------:R-:W-:Y:S01]  /*1470*/  LOP3.LUT R22, R15, 0x7ff00000, RZ, 0xc0, !PT ;  /* 0x7ff000000f167812 */ /* 0x000fe200078ec0ff */
[----:B------:R-:W-:-:S03]  /*1480*/  IMAD.MOV.U32 R20, RZ, RZ, 0x40000000 ;  /* 0x40000000ff147424 */ /* 0x000fc600078e00ff */
[----:B------:R-:W-:Y:S01]  /*1490*/  ISETP.LE.U32.AND P0, PT, R22, 0x40000000, PT ;  /* 0x400000001600780c */ /* 0x000fe20003f03070 */
[----:B------:R-:W-:-:S03]  /*14a0*/  IMAD.MOV R21, RZ, RZ, -R22 ;  /* 0x000000ffff157224 */ /* 0x000fc600078e0a16 */
[----:B------:R-:W-:Y:S02]  /*14b0*/  SEL R25, R25, 0x63400000, !P0 ;  /* 0x6340000019197807 */ /* 0x000fe40004000000 */
[----:B------:R-:W-:-:S04]  /*14c0*/  VIADDMNMX R20, R21, R20, 0xb9600000, !PT ;  /* 0xb960000015147446 */ /* 0x000fc80007800114 */
[----:B------:R-:W-:-:S05]  /*14d0*/  VIMNMX R20, PT, PT, R20, 0x46a00000, PT ;  /* 0x46a0000014147848 */ /* 0x000fca0003fe0100 */
        /* <DEDUP_REMOVED lines=13> */
[----:B------:R-:W-:Y:S01]  /*15b0*/  IADD3 R25, PT, PT, -R25, -0x43300000, RZ ;  /* 0xbcd0000019197810 */ /* 0x000fe20007ffe1ff */
[----:B------:R-:W-:-:S06]  /*15c0*/  IMAD.MOV.U32 R12, RZ, RZ, RZ ;  /* 0x000000ffff0c7224 */ /* 0x000fcc00078e00ff */
[----:B------:R-:W-:Y:S02]  /*15d0*/  DFMA R12, R22, -R12, R18 ;  /* 0x8000000c160c722b */ /* 0x000fe40000000012 */
[----:B------:R-:W-:-:S08]  /*15e0*/  DMUL.RP R18, R18, R20 ;  /* 0x0000001412127228 */ /* 0x000fd00000008000 */
[----:B------:R-:W-:Y:S02]  /*15f0*/  FSETP.NEU.AND P0, PT, |R13|, R25, PT ;  /* 0x000000190d00720b */ /* 0x000fe40003f0d200 */
[----:B------:R-:W-:Y:S02]  /*1600*/  LOP3.LUT R15, R19, R15, RZ, 0x3c, !PT ;  /* 0x0000000f130f7212 */ /* 0x000fe400078e3cff */
[----:B------:R-:W-:Y:S02]  /*1610*/  FSEL R22, R18, R22, !P0 ;  /* 0x0000001612167208 */ /* 0x000fe40004000000 */
[----:B------:R-:W-:Y:S01]  /*1620*/  FSEL R23, R15, R23, !P0 ;  /* 0x000000170f177208 */ /* 0x000fe20004000000 */
[----:B------:R-:W-:Y:S06]  /*1630*/  BRA `(.L_x_98) ;  /* 0x0000000000447947 */ /* 0x000fec0003800000 */
.L_x_97:
[----:B------:R-:W-:-:S14]  /*1640*/  DSETP.NAN.AND P0, PT, R14, R14, PT ;  /* 0x0000000e0e00722a */ /* 0x000fdc0003f08000 */
[----:B------:R-:W-:Y:S05]  /*1650*/  @P0 BRA `(.L_x_99) ;  /* 0x0000000000340947 */ /* 0x000fea0003800000 */
[----:B------:R-:W-:Y:S01]  /*1660*/  ISETP.NE.AND P0, PT, R21, R26, PT ;  /* 0x0000001a1500720c */ /* 0x000fe20003f05270 */
[----:B------:R-:W-:Y:S02]  /*1670*/  IMAD.MOV.U32 R22, RZ, RZ, 0x0 ;  /* 0x00000000ff167424 */ /* 0x000fe400078e00ff */
[----:B------:R-:W-:-:S10]  /*1680*/  IMAD.MOV.U32 R23, RZ, RZ, -0x80000 ;  /* 0xfff80000ff177424 */ /* 0x000fd400078e00ff */
[----:B------:R-:W-:Y:S05]  /*1690*/  @!P0 BRA `(.L_x_98) ;  /* 0x00000000002c8947 */ /* 0x000fea0003800000 */
[----:B------:R-:W-:Y:S02]  /*16a0*/  ISETP.NE.AND P0, PT, R21, 0x7ff00000, PT ;  /* 0x7ff000001500780c */ /* 0x000fe40003f05270 */
[----:B------:R-:W-:Y:S02]  /*16b0*/  LOP3.LUT R14, R15, 0x40000000, RZ, 0x3c, !PT ;  /* 0x400000000f0e7812 */ /* 0x000fe400078e3cff */
[----:B------:R-:W-:Y:S02]  /*16c0*/  ISETP.EQ.OR P0, PT, R26, RZ, !P0 ;  /* 0x000000ff1a00720c */ /* 0x000fe40004702670 */
[----:B------:R-:W-:-:S11]  /*16d0*/  LOP3.LUT R23, R14, 0x80000000, RZ, 0xc0, !PT ;  /* 0x800000000e177812 */ /* 0x000fd600078ec0ff */
[----:B------:R-:W-:Y:S02]  /*16e0*/  @P0 LOP3.LUT R12, R23, 0x7ff00000, RZ, 0xfc, !PT ;  /* 0x7ff00000170c0812 */ /* 0x000fe400078efcff */
[----:B------:R-:W-:Y:S01]  /*16f0*/  @!P0 MOV R22, RZ ;  /* 0x000000ff00168202 */ /* 0x000fe20000000f00 */
[----:B------:R-:W-:Y:S02]  /*1700*/  @P0 IMAD.MOV.U32 R22, RZ, RZ, RZ ;  /* 0x000000ffff160224 */ /* 0x000fe400078e00ff */
[----:B------:R-:W-:Y:S01]  /*1710*/  @P0 IMAD.MOV.U32 R23, RZ, RZ, R12 ;  /* 0x000000ffff170224 */ /* 0x000fe200078e000c */
[----:B------:R-:W-:Y:S06]  /*1720*/  BRA `(.L_x_98) ;  /* 0x0000000000087947 */ /* 0x000fec0003800000 */
.L_x_99:
[----:B------:R-:W-:Y:S01]  /*1730*/  LOP3.LUT R23, R15, 0x80000, RZ, 0xfc, !PT ;  /* 0x000800000f177812 */ /* 0x000fe200078efcff */
[----:B------:R-:W-:-:S07]  /*1740*/  IMAD.MOV.U32 R22, RZ, RZ, R14 ;  /* 0x000000ffff167224 */ /* 0x000fce00078e000e */
.L_x_98:
[----:B------:R-:W-:Y:S02]  /*1750*/  IMAD.MOV.U32 R12, RZ, RZ, R0 ;  /* 0x000000ffff0c7224 */ /* 0x000fe400078e0000 */
[----:B------:R-:W-:-:S04]  /*1760*/  IMAD.MOV.U32 R13, RZ, RZ, 0x0 ;  /* 0x00000000ff0d7424 */ /* 0x000fc800078e00ff */
[----:B------:R-:W-:Y:S05]  /*1770*/  RET.REL.NODEC R12 `(batch_ema_simple_kernel) ;  /* 0xffffffe80c207950 */ /* 0x000fea0003c3ffff */
.L_x_100:
        /* <DEDUP_REMOVED lines=16> */
.L_x_138:


//--------------------- .text.batch_ema_kernel    --------------------------
	.section	.text.batch_ema_kernel,"ax",@progbits
	.align	128
        .global         batch_ema_kernel
        .type           batch_ema_kernel,@function
        .size           batch_ema_kernel,(.L_x_139 - batch_ema_kernel)
        .other          batch_ema_kernel,@"STO_CUDA_ENTRY STV_DEFAULT"
batch_ema_kernel:
.text.batch_ema_kernel:
[----:B------:R-:W-:Y:S01]  /*0000*/  LDC R1, c[0x0][0x37c] ;  /* 0x0000df00ff017b82 */ /* 0x000fe20000000800 */
[----:B------:R-:W0:Y:S01]  /*0010*/  S2R R7, SR_CTAID.X ;  /* 0x0000000000077919 */ /* 0x000e220000002500 */
[----:B------:R-:W0:Y:S02]  /*0020*/  LDCU UR4, c[0x0][0x3a4] ;  /* 0x00007480ff0477ac */ /* 0x000e240008000800 */
[----:B0-----:R-:W-:-:S13]  /*0030*/  ISETP.GE.AND P0, PT, R7, UR4, PT ;  /* 0x0000000407007c0c */ /* 0x001fda000bf06270 */
[----:B------:R-:W-:Y:S05]  /*0040*/  @P0 EXIT ;  /* 0x000000000000094d */ /* 0x000fea0003800000 */
[----:B------:R-:W0:Y:S01]  /*0050*/  LDC.64 R2, c[0x0][0x388] ;  /* 0x0000e200ff027b82 */ /* 0x000e220000000a00 */
[----:B------:R-:W1:Y:S01]  /*0060*/  LDCU.64 UR16, c[0x0][0x358] ;  /* 0x00006b00ff1077ac */ /* 0x000e620008000a00 */
[----:B------:R-:W2:Y:S06]  /*0070*/  LDCU.64 UR6, c[0x0][0x380] ;  /* 0x00007000ff0677ac */ /* 0x000eac0008000a00 */
[----:B------:R-:W3:Y:S01]  /*0080*/  LDC.64 R4, c[0x0][0x390] ;  /* 0x0000e400ff047b82 */ /* 0x000ee20000000a00 */
[----:B0-----:R-:W-:-:S06]  /*0090*/  IMAD.WIDE.U32 R2, R7, 0x4, R2 ;  /* 0x0000000407027825 */ /* 0x001fcc00078e0002 */
[----:B-1----:R-:W4:Y:S01]  /*00a0*/  LDG.E.CONSTANT R2, desc[UR16][R2.64] ;  /* 0x0000001002027981 */ /* 0x002f22000c1e9900 */
[----:B---3--:R-:W-:-:S06]  /*00b0*/  IMAD.WIDE.U32 R4, R7, 0x4, R4 ;  /* 0x0000000407047825 */ /* 0x008fcc00078e0004 */
[----:B------:R-:W3:Y:S01]  /*00c0*/  LDG.E.CONSTANT R4, desc[UR16][R4.64] ;  /* 0x0000001004047981 */ /* 0x000ee2000c1e9900 */
[----:B------:R-:W-:Y:S01]  /*00d0*/  UMOV UR4, URZ ;  /* 0x000000ff00047c82 */ /* 0x000fe20008000000 */
[----:B----4-:R-:W-:Y:S02]  /*00e0*/  R2UR UR5, R2 ;  /* 0x00000000020572ca */ /* 0x010fe400000e0000 */
[----:B---3--:R-:W-:-:S11]  /*00f0*/  R2UR UR8, R4 ;  /* 0x00000000040872ca */ /* 0x008fd600000e0000 */
[----:B------:R-:W-:Y:S02]  /*0100*/  UIMAD.WIDE UR18, UR5, 0x8, URZ ;  /* 0x00000008051278a5 */ /* 0x000fe4000f8e02ff */
[----:B------:R-:W-:Y:S02]  /*0110*/  USHF.R.S32.HI UR14, URZ, 0x1f, UR5 ;  /* 0x0000001fff0e7899 */ /* 0x000fe40008011405 */
[----:B--2---:R-:W-:-:S04]  /*0120*/  UIADD3 UR6, UP0, UPT, UR18, UR6, URZ ;  /* 0x0000000612067290 */ /* 0x004fc8000ff1e0ff */
[----:B------:R-:W-:Y:S02]  /*0130*/  UIADD3.X UR7, UPT, UPT, UR19, UR7, URZ, UP0, !UPT ;  /* 0x0000000713077290 */ /* 0x000fe400087fe4ff */
[----:B------:R-:W-:-:S09]  /*0140*/  UISETP.GE.AND UP0, UPT, UR8, 0x1, UPT ;  /* 0x000000010800788c */ /* 0x000fd2000bf06270 */
[----:B------:R-:W-:Y:S05]  /*0150*/  BRA.U !UP0, `(.L_x_101) ;  /* 0x00000001082c7547 */ /* 0x000fea000b800000 */
[----:B------:R-:W-:-:S05]  /*0160*/  UMOV UR4, URZ ;  /* 0x000000ff00047c82 */ /* 0x000fca0008000000 */
.L_x_102:
[----:B------:R-:W-:-:S06]  /*0170*/  UIMAD.WIDE.U32 UR10, UR4, 0x8, UR6 ;  /* 0x00000008040a78a5 */ /* 0x000fcc000f8e0006 */
[----:B------:R-:W-:Y:S02]  /*0180*/  IMAD.U32 R2, RZ, RZ, UR10 ;  /* 0x0000000aff027e24 */ /* 0x000fe4000f8e00ff */
[----:B------:R-:W-:-:S06]  /*0190*/  IMAD.U32 R3, RZ, RZ, UR11 ;  /* 0x0000000bff037e24 */ /* 0x000fcc000f8e00ff */
[----:B------:R-:W2:Y:S02]  /*01a0*/  LDG.E.64.CONSTANT R2, desc[UR16][R2.64] ;  /* 0x0000001002027981 */ /* 0x000ea4000c1e9b00 */
[----:B--2---:R-:W-:-:S14]  /*01b0*/  DSETP.NAN.AND P0, PT, R2, R2, PT ;  /* 0x000000020200722a */ /* 0x004fdc0003f08000 */
[----:B------:R-:W-:Y:S05]  /*01c0*/  @!P0 BRA `(.L_x_101) ;  /* 0x0000000000108947 */ /* 0x000fea0003800000 */
[----:B------:R-:W-:-:S04]  /*01d0*/  UIADD3 UR4, UPT, UPT, UR4, 0x1, URZ ;  /* 0x0000000104047890 */ /* 0x000fc8000fffe0ff */
[----:B------:R-:W-:-:S09]  /*01e0*/  UISETP.NE.AND UP0, UPT, UR4, UR8, UPT ;  /* 0x000000080400728c */ /* 0x000fd2000bf05270 */
[----:B------:R-:W-:Y:S05]  /*01f0*/  BRA.U UP0, `(.L_x_102) ;  /* 0xfffffffd00dc7547 */ /* 0x000fea000b83ffff */
[----:B------:R-:W-:-:S05]  /*0200*/  UMOV UR4, UR8 ;  /* 0x0000000800047c82 */ /* 0x000fca0008000000 */
.L_x_101:
[----:B------:R-:W0:Y:S01]  /*0210*/  LDCU UR24, c[0x0][0x3a0] ;  /* 0x00007400ff1877ac */ /* 0x000e220008000800 */
[----:B------:R-:W1:Y:S01]  /*0220*/  LDCU.64 UR12, c[0x0][0x398] ;  /* 0x00007300ff0c77ac */ /* 0x000e620008000a00 */
[----:B0-----:R-:W-:-:S04]  /*0230*/  UIADD3 UR9, UPT, UPT, UR4, UR24, URZ ;  /* 0x0000001804097290 */ /* 0x001fc8000fffe0ff */
[----:B------:R-:W-:Y:S02]  /*0240*/  UISETP.GE.AND UP0, UPT, UR8, UR9, UPT ;  /* 0x000000090800728c */ /* 0x000fe4000bf06270 */
[----:B-1----:R-:W-:Y:S02]  /*0250*/  ULEA UR10, UP1, UR5, UR12, 0x3 ;  /* 0x0000000c050a7291 */ /* 0x002fe4000f8218ff */
[----:B------:R-:W-:Y:S02]  /*0260*/  UISETP.GE.OR UP0, UPT, UR4, UR8, !UP0 ;  /* 0x000000080400728c */ /* 0x000fe4000c706670 */
[----:B------:R-:W-:-:S07]  /*0270*/  ULEA.HI.X UR11, UR5, UR13, UR14, 0x3, UP1 ;  /* 0x0000000d050b7291 */ /* 0x000fce00088f1c0e */
[----:B------:R-:W-:Y:S05]  /*0280*/  BRA.U UP0, `(.L_x_103) ;  /* 0x0000002100287547 */ /* 0x000fea000b800000 */
[----:B------:R-:W-:Y:S02]  /*0290*/  UISETP.GE.AND UP0, UPT, UR9, 0x2, UPT ;  /* 0x000000020900788c */ /* 0x000fe4000bf06270 */
[----:B------:R-:W-:-:S07]  /*02a0*/  UIADD3 UR20, UPT, UPT, UR9, -0x1, URZ ;  /* 0xffffffff09147890 */ /* 0x000fce000fffe0ff */
[----:B------:R-:W-:Y:S05]  /*02b0*/  BRA.U !UP0, `(.L_x_104) ;  /* 0x0000000508ac7547 */ /* 0x000fea000b800000 */
[----:B------:R-:W-:Y:S02]  /*02c0*/  UIADD3 UR5, UPT, UPT, UR9, -0x2, URZ ;  /* 0xfffffffe09057890 */ /* 0x000fe4000fffe0ff */
[----:B------:R-:W-:Y:S02]  /*02d0*/  ULOP3.LUT UR22, UR20, 0xf, URZ, 0xc0, !UPT ;  /* 0x0000000f14167892 */ /* 0x000fe4000f8ec0ff */
[----:B------:R-:W-:Y:S02]  /*02e0*/  UISETP.GE.U32.AND UP1, UPT, UR5, 0xf, UPT ;  /* 0x0000000f0500788c */ /* 0x000fe4000bf26070 */
[----:B------:R-:W-:Y:S01]  /*02f0*/  UISETP.NE.AND UP0, UPT, UR22, URZ, UPT ;  /* 0x000000ff1600728c */ /* 0x000fe2000bf05270 */
[----:B------:R-:W-:-:S06]  /*0300*/  UMOV UR5, URZ ;  /* 0x000000ff00057c82 */ /* 0x000fcc0008000000 */
[----:B------:R-:W-:Y:S05]  /*0310*/  BRA.U !UP1, `(.L_x_105) ;  /* 0x0000000109807547 */ /* 0x000fea000b800000 */
[----:B------:R-:W-:Y:S02]  /*0320*/  UIADD3 UR14, UP1, UPT, UR18, UR12, URZ ;  /* 0x0000000c120e7290 */ /* 0x000fe4000ff3e0ff */
[----:B------:R-:W-:Y:S02]  /*0330*/  ULOP3.LUT UR5, UR20, 0xfffffff0, URZ, 0xc0, !UPT ;  /* 0xfffffff014057892 */ /* 0x000fe4000f8ec0ff */
[----:B------:R-:W-:Y:S02]  /*0340*/  UIADD3 UR14, UP2, UPT, UR14, 0x40, URZ ;  /* 0x000000400e0e7890 */ /* 0x000fe4000ff5e0ff */
[----:B------:R-:W-:Y:S02]  /*0350*/  UIADD3 UR15, UPT, UPT, -UR5, URZ, URZ ;  /* 0x000000ff050f7290 */ /* 0x000fe4000fffe1ff */
[----:B------:R-:W-:Y:S02]  /*0360*/  UIADD3.X UR21, UPT, UPT, URZ, UR19, UR13, UP2, UP1 ;  /* 0x00000013ff157290 */ /* 0x000fe400097e240d */
[----:B------:R-:W-:-:S04]  /*0370*/  MOV R0, UR14 ;  /* 0x0000000e00007c02 */ /* 0x000fc80008000f00 */
[----:B------:R-:W-:-:S07]  /*0380*/  IMAD.U32 R7, RZ, RZ, UR21 ;  /* 0x00000015ff077e24 */ /* 0x000fce000f8e00ff */
.L_x_106:
[----:B0-----:R-:W-:Y:S01]  /*0390*/  IMAD.MOV.U32 R4, RZ, RZ, 0x0 ;  /* 0x00000000ff047424 */ /* 0x001fe200078e00ff */
[----:B------:R-:W-:Y:S01]  /*03a0*/  MOV R5, 0x7ff80000 ;  /* 0x7ff8000000057802 */ /* 0x000fe20000000f00 */
[----:B------:R-:W-:Y:S01]  /*03b0*/  IMAD.MOV.U32 R2, RZ, RZ, R0 ;  /* 0x000000ffff027224 */ /* 0x000fe200078e0000 */
[----:B------:R-:W-:Y:S01]  /*03c0*/  UIADD3 UR15, UPT, UPT, UR15, 0x10, URZ ;  /* 0x000000100f0f7890 */ /* 0x000fe2000fffe0ff */
[----:B------:R-:W-:-:S03]  /*03d0*/  IMAD.MOV.U32 R3, RZ, RZ, R7 ;  /* 0x000000ffff037224 */ /* 0x000fc600078e0007 */
[----:B------:R-:W-:Y:S01]  /*03e0*/  UISETP.NE.AND UP1, UPT, UR15, URZ, UPT ;  /* 0x000000ff0f00728c */ /* 0x000fe2000bf25270 */
[----:B------:R-:W-:Y:S01]  /*03f0*/  IADD3 R0, P0, PT, R2, 0x80, RZ ;  /* 0x0000008002007810 */ /* 0x000fe20007f1e0ff */
[----:B------:R0:W-:Y:S03]  /*0400*/  STG.E.64 desc[UR16][R2.64+-0x40], R4 ;  /* 0xffffc00402007986 */ /* 0x0001e6000c101b10 */
[----:B------:R-:W-:Y:S01]  /*0410*/  IADD3.X R7, PT, PT, RZ, R3, RZ, P0, !PT ;  /* 0x00000003ff077210 */ /* 0x000fe200007fe4ff */
        /* <DEDUP_REMOVED lines=15> */
[----:B------:R-:W-:Y:S05]  /*0510*/  BRA.U UP1, `(.L_x_106) ;  /* 0xfffffffd019c7547 */ /* 0x000fea000b83ffff */
.L_x_105:
[----:B------:R-:W-:Y:S05]  /*0520*/  BRA.U !UP0, `(.L_x_104) ;  /* 0x0000000508107547 */ /* 0x000fea000b800000 */
[----:B------:R-:W-:Y:S02]  /*0530*/  UISETP.GE.U32.AND UP0, UPT, UR22, 0x8, UPT ;  /* 0x000000081600788c */ /* 0x000fe4000bf06070 */
[----:B------:R-:W-:-:S04]  /*0540*/  ULOP3.LUT UR23, UR20, 0x7, URZ, 0xc0, !UPT ;  /* 0x0000000714177892 */ /* 0x000fc8000f8ec0ff */
[----:B------:R-:W-:-:S03]  /*0550*/  UISETP.NE.AND UP1, UPT, UR23, URZ, UPT ;  /* 0x000000ff1700728c */ /* 0x000fc6000bf25270 */
[----:B------:R-:W-:Y:S08]  /*0560*/  BRA.U !UP0, `(.L_x_107) ;  /* 0x0000000108707547 */ /* 0x000ff0000b800000 */
[----:B------:R-:W-:Y:S01]  /*0570*/  UIMAD.WIDE.U32 UR14, UR5, 0x8, UR10 ;  /* 0x00000008050e78a5 */ /* 0x000fe2000f8e000a */
[----:B0-----:R-:W-:Y:S01]  /*0580*/  IMAD.MOV.U32 R2, RZ, RZ, 0x0 ;  /* 0x00000000ff027424 */ /* 0x001fe200078e00ff */
[----:B------:R-:W-:Y:S01]  /*0590*/  UIADD3 UR5, UPT, UPT, UR5, 0x8, URZ ;  /* 0x0000000805057890 */ /* 0x000fe2000fffe0ff */
[----:B------:R-:W-:-:S03]  /*05a0*/  IMAD.MOV.U32 R3, RZ, RZ, 0x7ff80000 ;  /* 0x7ff80000ff037424 */ /* 0x000fc600078e00ff */
[----:B------:R-:W-:Y:S01]  /*05b0*/  MOV R4, UR14 ;  /* 0x0000000e00047c02 */ /* 0x000fe20008000f00 */
[----:B------:R-:W-:Y:S01]  /*05c0*/  IMAD.U32 R5, RZ, RZ, UR15 ;  /* 0x0000000fff057e24 */ /* 0x000fe2000f8e00ff */
[----:B------:R-:W-:Y:S01]  /*05d0*/  MOV R7, UR15 ;  /* 0x0000000f00077c02 */ /* 0x000fe20008000f00 */
[----:B------:R-:W-:Y:S01]  /*05e0*/  IMAD.U32 R6, RZ, RZ, UR14 ;  /* 0x0000000eff067e24 */ /* 0x000fe2000f8e00ff */
[----:B------:R-:W-:Y:S01]  /*05f0*/  MOV R10, UR14 ;  /* 0x0000000e000a7c02 */ /* 0x000fe20008000f00 */
[----:B------:R-:W-:Y:S01]  /*0600*/  IMAD.U32 R8, RZ, RZ, UR14 ;  /* 0x0000000eff087e24 */ /* 0x000fe2000f8e00ff */
[----:B------:R-:W-:Y:S01]  /*0610*/  MOV R13, UR15 ;  /* 0x0000000f000d7c02 */ /* 0x000fe20008000f00 */
[----:B------:R-:W-:Y:S01]  /*0620*/  IMAD.U32 R9, RZ, RZ, UR15 ;  /* 0x0000000fff097e24 */ /* 0x000fe2000f8e00ff */
[----:B------:R1:W-:Y:S01]  /*0630*/  STG.E.64 desc[UR16][R4.64], R2 ;  /* 0x0000000204007986 */ /* 0x0003e2000c101b10 */
        /* <DEDUP_REMOVED lines=8> */
[----:B------:R-:W-:-:S02]  /*06c0*/  IMAD.U32 R17, RZ, RZ, UR15 ;  /* 0x0000000fff117e24 */ /* 0x000fc4000f8e00ff */
[----:B------:R-:W-:Y:S01]  /*06d0*/  IMAD.U32 R18, RZ, RZ, UR14 ;  /* 0x0000000eff127e24 */ /* 0x000fe2000f8e00ff */
[----:B------:R1:W-:Y:S04]  /*06e0*/  STG.E.64 desc[UR16][R10.64+0x18], R2 ;  /* 0x000018020a007986 */ /* 0x0003e8000c101b10 */
[----:B------:R1:W-:Y:S04]  /*06f0*/  STG.E.64 desc[UR16][R12.64+0x20], R2 ;  /* 0x000020020c007986 */ /* 0x0003e8000c101b10 */
[----:B------:R1:W-:Y:S04]  /*0700*/  STG.E.64 desc[UR16][R14.64+0x28], R2 ;  /* 0x000028020e007986 */ /* 0x0003e8000c101b10 */
[----:B------:R1:W-:Y:S04]  /*0710*/  STG.E.64 desc[UR16][R16.64+0x30], R2 ;  /* 0x0000300210007986 */ /* 0x0003e8000c101b10 */
[----:B------:R1:W-:Y:S02]  /*0720*/  STG.E.64 desc[UR16][R18.64+0x38], R2 ;  /* 0x0000380212007986 */ /* 0x0003e4000c101b10 */
.L_x_107:
[----:B------:R-:W-:Y:S05]  /*0730*/  BRA.U !UP1, `(.L_x_104) ;  /* 0x00000001098c7547 */ /* 0x000fea000b800000 */
[----:B------:R-:W-:Y:S02]  /*0740*/  UISETP.GE.U32.AND UP0, UPT, UR23, 0x4, UPT ;  /* 0x000000041700788c */ /* 0x000fe4000bf06070 */
[----:B------:R-:W-:-:S04]  /*0750*/  ULOP3.LUT UR21, UR20, 0x3, URZ, 0xc0, !UPT ;  /* 0x0000000314157892 */ /* 0x000fc8000f8ec0ff */
[----:B------:R-:W-:-:S03]  /*0760*/  UISETP.NE.AND UP1, UPT, UR21, URZ, UPT ;  /* 0x000000ff1500728c */ /* 0x000fc6000bf25270 */
[----:B------:R-:W-:Y:S08]  /*0770*/  BRA.U !UP0, `(.L_x_108) ;  /* 0x0000000108407547 */ /* 0x000ff0000b800000 */
[----:B------:R-:W-:Y:S01]  /*0780*/  UIMAD.WIDE.U32 UR14, UR5, 0x8, UR10 ;  /* 0x00000008050e78a5 */ /* 0x000fe2000f8e000a */
[----:B01----:R-:W-:Y:S01]  /*0790*/  IMAD.MOV.U32 R2, RZ, RZ, 0x0 ;  /* 0x00000000ff027424 */ /* 0x003fe200078e00ff */
        /* <DEDUP_REMOVED lines=8> */
[----:B------:R2:W-:Y:S01]  /*0820*/  STG.E.64 desc[UR16][R4.64], R2 ;  /* 0x0000000204007986 */ /* 0x0005e2000c101b10 */
[----:B------:R-:W-:Y:S02]  /*0830*/  IMAD.U32 R9, RZ, RZ, UR15 ;  /* 0x0000000fff097e24 */ /* 0x000fe4000f8e00ff */
[----:B------:R-:W-:Y:S01]  /*0840*/  IMAD.U32 R11, RZ, RZ, UR15 ;  /* 0x0000000fff0b7e24 */ /* 0x000fe2000f8e00ff */
[----:B------:R2:W-:Y:S04]  /*0850*/  STG.E.64 desc[UR16][R6.64+0x8], R2 ;  /* 0x0000080206007986 */ /* 0x0005e8000c101b10 */
[----:B------:R2:W-:Y:S04]  /*0860*/  STG.E.64 desc[UR16][R8.64+0x10], R2 ;  /* 0x0000100208007986 */ /* 0x0005e8000c101b10 */
[----:B------:R2:W-:Y:S02]  /*0870*/  STG.E.64 desc[UR16][R10.64+0x18], R2 ;  /* 0x000018020a007986 */ /* 0x0005e4000c101b10 */
.L_x_108:
[----:B------:R-:W-:Y:S05]  /*0880*/  BRA.U !UP1, `(.L_x_104) ;  /* 0x0000000109387547 */ /* 0x000fea000b800000 */
[----:B------:R-:W-:Y:S01]  /*0890*/  UIMAD.WIDE.U32 UR14, UR5, 0x8, UR18 ;  /* 0x00000008050e78a5 */ /* 0x000fe2000f8e0012 */
[----:B012---:R-:W-:Y:S01]  /*08a0*/  IMAD.MOV.U32 R4, RZ, RZ, 0x0 ;  /* 0x00000000ff047424 */ /* 0x007fe200078e00ff */
[----:B------:R-:W-:Y:S01]  /*08b0*/  MOV R5, 0x7ff80000 ;  /* 0x7ff8000000057802 */ /* 0x000fe20000000f00 */
[----:B------:R-:W-:Y:S02]  /*08c0*/  UIADD3 UR5, UPT, UPT, -UR21, URZ, URZ ;  /* 0x000000ff15057290 */ /* 0x000fe4000fffe1ff */
[----:B------:R-:W-:-:S04]  /*08d0*/  UIADD3 UR12, UP0, UPT, UR14, UR12, URZ ;  /* 0x0000000c0e0c7290 */ /* 0x000fc8000ff1e0ff */
[----:B------:R-:W-:-:S12]  /*08e0*/  UIADD3.X UR13, UPT, UPT, UR15, UR13, URZ, UP0, !UPT ;  /* 0x0000000d0f0d7290 */ /* 0x000fd800087fe4ff */
.L_x_109:
[----:B---3--:R-:W-:Y:S01]  /*08f0*/  IMAD.U32 R2, RZ, RZ, UR12 ;  /* 0x0000000cff027e24 */ /* 0x008fe2000f8e00ff */
[----:B------:R-:W-:Y:S01]  /*0900*/  UIADD3 UR12, UP0, UPT, UR12, 0x8, URZ ;  /* 0x000000080c0c7890 */ /* 0x000fe2000ff1e0ff */
[----:B------:R-:W-:Y:S01]  /*0910*/  IMAD.U32 R3, RZ, RZ, UR13 ;  /* 0x0000000dff037e24 */ /* 0x000fe2000f8e00ff */
[----:B------:R-:W-:Y:S02]  /*0920*/  UIADD3 UR5, UPT, UPT, UR5, 0x1, URZ ;  /* 0x0000000105057890 */ /* 0x000fe4000fffe0ff */
[----:B------:R-:W-:Y:S02]  /*0930*/  UIADD3.X UR13, UPT, UPT, URZ, UR13, URZ, UP0, !UPT ;  /* 0x0000000dff0d7290 */ /* 0x000fe400087fe4ff */
[----:B------:R3:W-:Y:S01]  /*0940*/  STG.E.64 desc[UR16][R2.64], R4 ;  /* 0x0000000402007986 */ /* 0x0007e2000c101b10 */
[----:B------:R-:W-:-:S09]  /*0950*/  UISETP.NE.AND UP0, UPT, UR5, URZ, UPT ;  /* 0x000000ff0500728c */ /* 0x000fd2000bf05270 */
[----:B------:R-:W-:Y:S05]  /*0960*/  BRA.U UP0, `(.L_x_109) ;  /* 0xfffffffd00e07547 */ /* 0x000fea000b83ffff */
.L_x_104:
[----:B------:R-:W-:Y:S01]  /*0970*/  UISETP.GE.AND UP0, UPT, UR24, 0x1, UPT ;  /* 0x000000011800788c */ /* 0x000fe2000bf06270 */
[----:B------:R-:W-:-:S08]  /*0980*/  CS2R R20, SRZ ;  /* 0x0000000000147805 */ /* 0x000fd0000001ff00 */
[----:B------:R-:W-:Y:S05]  /*0990*/  BRA.U !UP0, `(.L_x_110) ;  /* 0x0000000508f47547 */ /* 0x000fea000b800000 */
[----:B------:R-:W-:Y:S01]  /*09a0*/  UISETP.GE.U32.AND UP1, UPT, UR24, 0x10, UPT ;  /* 0x000000101800788c */ /* 0x000fe2000bf26070 */
[----:B------:R-:W-:Y:S01]  /*09b0*/  CS2R R20, SRZ ;  /* 0x0000000000147805 */ /* 0x000fe2000001ff00 */
[----:B------:R-:W-:Y:S01]  /*09c0*/  ULOP3.LUT UR21, UR24, 0xf, URZ, 0xc0, !UPT ;  /* 0x0000000f18157892 */ /* 0x000fe2000f8ec0ff */
[----:B------:R-:W-:-:S03]  /*09d0*/  UMOV UR5, URZ ;  /* 0x000000ff00057c82 */ /* 0x000fc60008000000 */
[----:B------:R-:W-:-:S03]  /*09e0*/  UISETP.NE.AND UP0, UPT, UR21, URZ, UPT ;  /* 0x000000ff1500728c */ /* 0x000fc6000bf05270 */
[----:B------:R-:W-:Y:S08]  /*09f0*/  BRA.U !UP1, `(.L_x_111) ;  /* 0x0000000109bc7547 */ /* 0x000ff0000b800000 */
[----:B------:R-:W4:Y:S01]  /*0a00*/  LDCU.64 UR14, c[0x0][0x380] ;  /* 0x00007000ff0e77ac */ /* 0x000f220008000a00 */
[----:B------:R-:W-:Y:S01]  /*0a10*/  CS2R R20, SRZ ;  /* 0x0000000000147805 */ /* 0x000fe2000001ff00 */
[----:B------:R-:W-:Y:S02]  /*0a20*/  UIMAD.WIDE.U32 UR12, UR4, 0x8, UR18 ;  /* 0x00000008040c78a5 */ /* 0x000fe4000f8e0012 */
[----:B------:R-:W-:Y:S02]  /*0a30*/  ULOP3.LUT UR5, UR24, 0x7ffffff0, URZ, 0xc0, !UPT ;  /* 0x7ffffff018057892 */ /* 0x000fe4000f8ec0ff */
[----:B----4-:R-:W-:Y:S02]  /*0a40*/  UIADD3 UR12, UP1, UPT, UR12, UR14, URZ ;  /* 0x0000000e0c0c7290 */ /* 0x010fe4000ff3e0ff */
[----:B------:R-:W-:Y:S02]  /*0a50*/  UIADD3 UR14, UPT, UPT, -UR5, URZ, URZ ;  /* 0x000000ff050e7290 */ /* 0x000fe4000fffe1ff */
[----:B------:R-:W-:-:S04]  /*0a60*/  UIADD3 UR12, UP2, UPT, UR12, 0x40, URZ ;  /* 0x000000400c0c7890 */ /* 0x000fc8000ff5e0ff */
[----:B------:R-:W-:Y:S02]  /*0a70*/  UIADD3.X UR13, UPT, UPT, URZ, UR13, UR15, UP2, UP1 ;  /* 0x0000000dff0d7290 */ /* 0x000fe400097e240f */
[----:B0123--:R-:W-:-:S04]  /*0a80*/  MOV R2, UR12 ;  /* 0x0000000c00027c02 */ /* 0x00ffc80008000f00 */
[----:B------:R-:W-:-:S07]  /*0a90*/  IMAD.U32 R3, RZ, RZ, UR13 ;  /* 0x0000000dff037e24 */ /* 0x000fce000f8e00ff */
.L_x_112:
[----:B------:R-:W2:Y:S04]  /*0aa0*/  LDG.E.64.CONSTANT R26, desc[UR16][R2.64+-0x40] ;  /* 0xffffc010021a7981 */ /* 0x000ea8000c1e9b00 */
[----:B------:R-:W3:Y:S04]  /*0ab0*/  LDG.E.64.CONSTANT R22, desc[UR16][R2.64+-0x38] ;  /* 0xffffc81002167981 */ /* 0x000ee8000c1e9b00 */
[----:B------:R-:W4:Y:S04]  /*0ac0*/  LDG.E.64.CONSTANT R24, desc[UR16][R2.64+-0x30] ;  /* 0xffffd01002187981 */ /* 0x000f28000c1e9b00 */
[----:B------:R-:W5:Y:S04]  /*0ad0*/  LDG.E.64.CONSTANT R18, desc[UR16][R2.64+-0x28] ;  /* 0xffffd81002127981 */ /* 0x000f68000c1e9b00 */
[----:B------:R-:W5:Y:S04]  /*0ae0*/  LDG.E.64.CONSTANT R6, desc[UR16][R2.64+-0x20] ;  /* 0xffffe01002067981 */ /* 0x000f68000c1e9b00 */
[----:B------:R-:W5:Y:S04]  /*0af0*/  LDG.E.64.CONSTANT R4, desc[UR16][R2.64+-0x18] ;  /* 0xffffe81002047981 */ /* 0x000f68000c1e9b00 */
[----:B------:R-:W5:Y:S04]  /*0b00*/  LDG.E.64.CONSTANT R16, desc[UR16][R2.64+-0x10] ;  /* 0xfffff01002107981 */ /* 0x000f68000c1e9b00 */
[----:B------:R-:W5:Y:S04]  /*0b10*/  LDG.E.64.CONSTANT R14, desc[UR16][R2.64+-0x8] ;  /* 0xfffff810020e7981 */ /* 0x000f68000c1e9b00 */
[----:B------:R-:W5:Y:S04]  /*0b20*/  LDG.E.64.CONSTANT R12, desc[UR16][R2.64] ;  /* 0x00000010020c7981 */ /* 0x000f68000c1e9b00 */
[----:B------:R-:W5:Y:S04]  /*0b30*/  LDG.E.64.CONSTANT R10, desc[UR16][R2.64+0x8] ;  /* 0x00000810020a7981 */ /* 0x000f68000c1e9b00 */
[----:B------:R-:W5:Y:S01]  /*0b40*/  LDG.E.64.CONSTANT R8, desc[UR16][R2.64+0x10] ;  /* 0x0000101002087981 */ /* 0x000f62000c1e9b00 */
[----:B--2---:R-:W-:-:S03]  /*0b50*/  DADD R26, R26, R20 ;  /* 0x000000001a1a7229 */ /* 0x004fc60000000014 */
[----:B------:R-:W2:Y:S05]  /*0b60*/  LDG.E.64.CONSTANT R20, desc[UR16][R2.64+0x18] ;  /* 0x0000181002147981 */ /* 0x000eaa000c1e9b00 */
[----:B---3--:R-:W-:Y:S01]  /*0b70*/  DADD R26, R26, R22 ;  /* 0x000000001a1a7229 */ /* 0x008fe20000000016 */
[----:B------:R-:W3:Y:S07]  /*0b80*/  LDG.E.64.CONSTANT R22, desc[UR16][R2.64+0x20] ;  /* 0x0000201002167981 */ /* 0x000eee000c1e9b00 */
[----:B----4-:R-:W-:Y:S01]  /*0b90*/  DADD R26, R26, R24 ;  /* 0x000000001a1a7229 */ /* 0x010fe20000000018 */
[----:B------:R-:W4:Y:S07]  /*0ba0*/  LDG.E.64.CONSTANT R24, desc[UR16][R2.64+0x28] ;  /* 0x0000281002187981 */ /* 0x000f2e000c1e9b00 */
[----:B-----5:R-:W-:Y:S01]  /*0bb0*/  DADD R26, R26, R18 ;  /* 0x000000001a1a7229 */ /* 0x020fe20000000012 */
[----:B------:R-:W5:Y:S07]  /*0bc0*/  LDG.E.64.CONSTANT R18, desc[UR16][R2.64+0x30] ;  /* 0x0000301002127981 */ /* 0x000f6e000c1e9b00 */
[----:B------:R-:W-:Y:S01]  /*0bd0*/  DADD R26, R26, R6 ;  /* 0x000000001a1a7229 */ /* 0x000fe20000000006 */
[----:B------:R0:W5:Y:S01]  /*0be0*/  LDG.E.64.CONSTANT R6, desc[UR16][R2.64+0x38] ;  /* 0x0000381002067981 */ /* 0x000162000c1e9b00 */
[----:B------:R-:W-:-:S04]  /*0bf0*/  UIADD3 UR14, UPT, UPT, UR14, 0x10, URZ ;  /* 0x000000100e0e7890 */ /* 0x000fc8000fffe0ff */
[----:B------:R-:W-:Y:S02]  /*0c00*/  UISETP.NE.AND UP1, UPT, UR14, URZ, UPT ;  /* 0x000000ff0e00728c */ /* 0x000fe4000bf25270 */
[----:B------:R-:W-:Y:S01]  /*0c10*/  DADD R4, R26, R4 ;  /* 0x000000001a047229 */ /* 0x000fe20000000004 */
[----:B0-----:R-:W-:-:S07]  /*0c20*/  IADD3 R2, P0, PT, R2, 0x80, RZ ;  /* 0x0000008002027810 */ /* 0x001fce0007f1e0ff */
[----:B------:R-:W-:Y:S01]  /*0c30*/  DADD R4, R4, R16 ;  /* 0x0000000004047229 */ /* 0x000fe20000000010 */
[----:B------:R-:W-:-:S07]  /*0c40*/  IMAD.X R3, RZ, RZ, R3, P0 ;  /* 0x000000ffff037224 */ /* 0x000fce00000e0603 */
[----:B------:R-:W-:-:S08]  /*0c50*/  DADD R4, R4, R14 ;  /* 0x0000000004047229 */ /* 0x000fd0000000000e */
[----:B------:R-:W-:-:S08]  /*0c60*/  DADD R4, R4, R12 ;  /* 0x0000000004047229 */ /* 0x000fd0000000000c */
[----:B------:R-:W-:-:S08]  /*0c70*/  DADD R4, R4, R10 ;  /* 0x0000000004047229 */ /* 0x000fd0000000000a */
[----:B------:R-:W-:-:S08]  /*0c80*/  DADD R4, R4, R8 ;  /* 0x0000000004047229 */ /* 0x000fd00000000008 */
[----:B--2---:R-:W-:-:S08]  /*0c90*/  DADD R4, R4, R20 ;  /* 0x0000000004047229 */ /* 0x004fd00000000014 */
[----:B---3--:R-:W-:-:S08]  /*0ca0*/  DADD R4, R4, R22 ;  /* 0x0000000004047229 */ /* 0x008fd00000000016 */
[----:B----4-:R-:W-:-:S08]  /*0cb0*/  DADD R4, R4, R24 ;  /* 0x0000000004047229 */ /* 0x010fd00000000018 */
[----:B-----5:R-:W-:-:S08]  /*0cc0*/  DADD R4, R4, R18 ;  /* 0x0000000004047229 */ /* 0x020fd00000000012 */
[----:B------:R-:W-:Y:S01]  /*0cd0*/  DADD R20, R4, R6 ;  /* 0x0000000004147229 */ /* 0x000fe20000000006 */
[----:B------:R-:W-:Y:S10]  /*0ce0*/  BRA.U UP1, `(.L_x_112) ;  /* 0xfffffffd016c7547 */ /* 0x000ff4000b83ffff */
.L_x_111:
[----:B------:R-:W-:Y:S05]  /*0cf0*/  BRA.U !UP0, `(.L_x_110) ;  /* 0x00000005081c7547 */ /* 0x000fea000b800000 */
[----:B------:R-:W-:Y:S02]  /*0d00*/  UISETP.GE.U32.AND UP1, UPT, UR21, 0x8, UPT ;  /* 0x000000081500788c */ /* 0x000fe4000bf26070 */
[----:B------:R-:W-:-:S04]  /*0d10*/  ULOP3.LUT UR22, UR24, 0x7, URZ, 0xc0, !UPT ;  /* 0x0000000718167892 */ /* 0x000fc8000f8ec0ff */
[----:B------:R-:W-:-:S03]  /*0d20*/  UISETP.NE.AND UP0, UPT, UR22, URZ, UPT ;  /* 0x000000ff1600728c */ /* 0x000fc6000bf05270 */
[----:B------:R-:W-:Y:S08]  /*0d30*/  BRA.U !UP1, `(.L_x_113) ;  /* 0x00000001096c7547 */ /* 0x000ff0000b800000 */
[----:B------:R-:W-:Y:S02]  /*0d40*/  UIADD3 UR12, UPT, UPT, UR5, UR4, URZ ;  /* 0x00000004050c7290 */ /* 0x000fe4000fffe0ff */
[----:B------:R-:W-:Y:S02]  /*0d50*/  UIADD3 UR14, UP1, UPT, UR5, UR4, URZ ;  /* 0x00000004050e7290 */ /* 0x000fe4000ff3e0ff */
[----:B------:R-:W-:Y:S02]  /*0d60*/  UIMAD.WIDE.U32 UR12, UR12, 0x8, UR6 ;  /* 0x000000080c0c78a5 */ /* 0x000fe4000f8e0006 */
[----:B------:R-:W-:Y:S02]  /*0d70*/  UIADD3.X UR15, UPT, UPT, URZ, URZ, URZ, UP1, !UPT ;  /* 0x000000ffff0f7290 */ /* 0x000fe40008ffe4ff */
[----:B------:R-:W-:Y:S02]  /*0d80*/  ULEA UR21, UP1, UR14, UR6, 0x3 ;  /* 0x000000060e157291 */ /* 0x000fe4000f8218ff */
[----:B------:R-:W-:Y:S01]  /*0d90*/  MOV R22, UR12 ;  /* 0x0000000c00167c02 */ /* 0x000fe20008000f00 */
[----:B------:R-:W-:Y:S01]  /*0da0*/  IMAD.U32 R23, RZ, RZ, UR13 ;  /* 0x0000000dff177e24 */ /* 0x000fe2000f8e00ff */
[----:B------:R-:W-:-:S04]  /*0db0*/  ULEA.HI.X UR15, UR14, UR7, UR15, 0x3, UP1 ;  /* 0x000000070e0f7291 */ /* 0x000fc800088f1c0f */
[----:B-12---:R-:W2:Y:S01]  /*0dc0*/  LDG.E.64.CONSTANT R8, desc[UR16][R22.64] ;  /* 0x0000001016087981 */ /* 0x006ea2000c1e9b00 */
[----:B------:R-:W-:Y:S01]  /*0dd0*/  IMAD.U32 R10, RZ, RZ, UR21 ;  /* 0x00000015ff0a7e24 */ /* 0x000fe2000f8e00ff */
[----:B------:R-:W-:-:S05]  /*0de0*/  MOV R11, UR15 ;  /* 0x0000000f000b7c02 */ /* 0x000fca0008000f00 */
[----:B------:R-:W4:Y:S04]  /*0df0*/  LDG.E.64.CONSTANT R12, desc[UR16][R10.64+0x8] ;  /* 0x000008100a0c7981 */ /* 0x000f28000c1e9b00 */
[----:B------:R-:W5:Y:S04]  /*0e00*/  LDG.E.64.CONSTANT R14, desc[UR16][R10.64+0x10] ;  /* 0x000010100a0e7981 */ /* 0x000f68000c1e9b00 */
[----:B------:R-:W5:Y:S04]  /*0e10*/  LDG.E.64.CONSTANT R16, desc[UR16][R10.64+0x18] ;  /* 0x000018100a107981 */ /* 0x000f68000c1e9b00 */
[----:B------:R-:W5:Y:S04]  /*0e20*/  LDG.E.64.CONSTANT R18, desc[UR16][R10.64+0x20] ;  /* 0x000020100a127981 */ /* 0x000f68000c1e9b00 */
[----:B0--3--:R-:W3:Y:S04]  /*0e30*/  LDG.E.64.CONSTANT R4, desc[UR16][R10.64+0x28] ;  /* 0x000028100a047981 */ /* 0x009ee8000c1e9b00 */
[----:B------:R-:W3:Y:S04]  /*0e40*/  LDG.E.64.CONSTANT R2, desc[UR16][R10.64+0x30] ;  /* 0x000030100a027981 */ /* 0x000ee8000c1e9b00 */
[----:B------:R-:W3:Y:S01]  /*0e50*/  LDG.E.64.CONSTANT R6, desc[UR16][R10.64+0x38] ;  /* 0x000038100a067981 */ /* 0x000ee2000c1e9b00 */
[----:B------:R-:W-:Y:S01]  /*0e60*/  UIADD3 UR5, UPT, UPT, UR5, 0x8, URZ ;  /* 0x0000000805057890 */ /* 0x000fe2000fffe0ff */
[----:B--2---:R-:W-:-:S08]  /*0e70*/  DADD R8, R20, R8 ;  /* 0x0000000014087229 */ /* 0x004fd00000000008 */
[----:B----4-:R-:W-:-:S08]  /*0e80*/  DADD R8, R8, R12 ;  /* 0x0000000008087229 */ /* 0x010fd0000000000c */
[----:B-----5:R-:W-:-:S08]  /*0e90*/  DADD R8, R8, R14 ;  /* 0x0000000008087229 */ /* 0x020fd0000000000e */
[----:B------:R-:W-:-:S08]  /*0ea0*/  DADD R8, R8, R16 ;  /* 0x0000000008087229 */ /* 0x000fd00000000010 */
[----:B------:R-:W-:-:S08]  /*0eb0*/  DADD R8, R8, R18 ;  /* 0x0000000008087229 */ /* 0x000fd00000000012 */
[----:B---3--:R-:W-:-:S08]  /*0ec0*/  DADD R4, R8, R4 ;  /* 0x0000000008047229 */ /* 0x008fd00000000004 */
[----:B------:R-:W-:-:S08]  /*0ed0*/  DADD R2, R4, R2 ;  /* 0x0000000004027229 */ /* 0x000fd00000000002 */
[----:B------:R-:W-:-:S11]  /*0ee0*/  DADD R20, R2, R6 ;  /* 0x0000000002147229 */ /* 0x000fd60000000006 */
.L_x_113:
        /* <DEDUP_REMOVED lines=10> */
[----:B-1----:R-:W-:-:S02]  /*0f90*/  IMAD.U32 R12, RZ, RZ, UR12 ;  /* 0x0000000cff0c7e24 */ /* 0x002fc4000f8e00ff */
[----:B------:R-:W-:Y:S01]  /*0fa0*/  IMAD.U32 R13, RZ, RZ, UR13 ;  /* 0x0000000dff0d7e24 */ /* 0x000fe2000f8e00ff */
[----:B------:R-:W-:Y:S01]  /*0fb0*/  ULEA.HI.X UR21, UR15, UR7, UR21, 0x3, UP1 ;  /* 0x000000070f157291 */ /* 0x000fe200088f1c15 */
[----:B0-23--:R-:W-:-:S03]  /*0fc0*/  MOV R4, UR22 ;  /* 0x0000001600047c02 */ /* 0x00dfc60008000f00 */
[----:B------:R-:W2:Y:S02]  /*0fd0*/  LDG.E.64.CONSTANT R2, desc[UR16][R12.64] ;  /* 0x000000100c027981 */ /* 0x000ea4000c1e9b00 */
[----:B------:R-:W-:-:S05]  /*0fe0*/  IMAD.U32 R5, RZ, RZ, UR21 ;  /* 0x00000015ff057e24 */ /* 0x000fca000f8e00ff */
[----:B------:R-:W3:Y:S04]  /*0ff0*/  LDG.E.64.CONSTANT R6, desc[UR16][R4.64+0x8] ;  /* 0x0000081004067981 */ /* 0x000ee8000c1e9b00 */
[----:B------:R-:W4:Y:S04]  /*1000*/  LDG.E.64.CONSTANT R8, desc[UR16][R4.64+0x10] ;  /* 0x0000101004087981 */ /* 0x000f28000c1e9b00 */
[----:B------:R-:W5:Y:S01]  /*1010*/  LDG.E.64.CONSTANT R10, desc[UR16][R4.64+0x18] ;  /* 0x00001810040a7981 */ /* 0x000f62000c1e9b00 */
[----:B------:R-:W-:Y:S01]  /*1020*/  UIADD3 UR5, UPT, UPT, UR5, 0x4, URZ ;  /* 0x0000000405057890 */ /* 0x000fe2000fffe0ff */
[----:B--2---:R-:W-:-:S08]  /*1030*/  DADD R2, R20, R2 ;  /* 0x0000000014027229 */ /* 0x004fd00000000002 */
[----:B---3--:R-:W-:-:S08]  /*1040*/  DADD R2, R2, R6 ;  /* 0x0000000002027229 */ /* 0x008fd00000000006 */
[----:B----4-:R-:W-:-:S08]  /*1050*/  DADD R2, R2, R8 ;  /* 0x0000000002027229 */ /* 0x010fd00000000008 */
[----:B-----5:R-:W-:-:S11]  /*1060*/  DADD R20, R2, R10 ;  /* 0x0000000002147229 */ /* 0x020fd6000000000a */
.L_x_114:
[----:B------:R-:W-:Y:S05]  /*1070*/  BRA.U !UP0, `(.L_x_110) ;  /* 0x00000001083c7547 */ /* 0x000fea000b800000 */
[----:B------:R-:W4:Y:S01]  /*1080*/  LDCU.64 UR22, c[0x0][0x380] ;  /* 0x00007000ff1677ac */ /* 0x000f220008000a00 */
[----:B------:R-:W-:Y:S02]  /*1090*/  UIADD3 UR12, UPT, UPT, UR5, UR4, URZ ;  /* 0x00000004050c7290 */ /* 0x000fe4000fffe0ff */
[----:B------:R-:W-:Y:S02]  /*10a0*/  UIADD3 UR14, UPT, UPT, -UR14, URZ, URZ ;  /* 0x000000ff0e0e7290 */ /* 0x000fe4000fffe1ff */
[----:B------:R-:W-:-:S04]  /*10b0*/  UIMAD.WIDE.U32 UR12, UR12, 0x8, UR18 ;  /* 0x000000080c0c78a5 */ /* 0x000fc8000f8e0012 */
[----:B----4-:R-:W-:-:S04]  /*10c0*/  UIADD3 UR5, UP0, UPT, UR12, UR22, URZ ;  /* 0x000000160c057290 */ /* 0x010fc8000ff1e0ff */
[----:B------:R-:W-:-:S12]  /*10d0*/  UIADD3.X UR12, UPT, UPT, UR13, UR23, URZ, UP0, !UPT ;  /* 0x000000170d0c7290 */ /* 0x000fd800087fe4ff */
.L_x_115:
[----:B0123--:R-:W-:Y:S01]  /*10e0*/  IMAD.U32 R2, RZ, RZ, UR5 ;  /* 0x00000005ff027e24 */ /* 0x00ffe2000f8e00ff */
[----:B------:R-:W-:-:S06]  /*10f0*/  MOV R3, UR12 ;  /* 0x0000000c00037c02 */ /* 0x000fcc0008000f00 */
[----:B------:R-:W2:Y:S01]  /*1100*/  LDG.E.64.CONSTANT R2, desc[UR16][R2.64] ;  /* 0x0000001002027981 */ /* 0x000ea2000c1e9b00 */
[----:B------:R-:W-:Y:S02]  /*1110*/  UIADD3 UR14, UPT, UPT, UR14, 0x1, URZ ;  /* 0x000000010e0e7890 */ /* 0x000fe4000fffe0ff */
[----:B------:R-:W-:Y:S02]  /*1120*/  UIADD3 UR5, UP1, UPT, UR5, 0x8, URZ ;  /* 0x0000000805057890 */ /* 0x000fe4000ff3e0ff */
[----:B------:R-:W-:Y:S02]  /*1130*/  UISETP.NE.AND UP0, UPT, UR14, URZ, UPT ;  /* 0x000000ff0e00728c */ /* 0x000fe4000bf05270 */
[----:B------:R-:W-:Y:S01]  /*1140*/  UIADD3.X UR12, UPT, UPT, URZ, UR12, URZ, UP1, !UPT ;  /* 0x0000000cff0c7290 */ /* 0x000fe20008ffe4ff */
[----:B--2---:R-:W-:-:S06]  /*1150*/  DADD R20, R2, R20 ;  /* 0x0000000002147229 */ /* 0x004fcc0000000014 */
[----:B------:R-:W-:Y:S05]  /*1160*/  BRA.U UP0, `(.L_x_115) ;  /* 0xfffffffd00dc7547 */ /* 0x000fea000b83ffff */
.L_x_110:
[----:B0123--:R-:W0:Y:S01]  /*1170*/  I2F.F64 R2, UR24 ;  /* 0x0000001800027d12 */ /* 0x00fe220008201c00 */
[----:B------:R-:W-:Y:S01]  /*1180*/  IMAD.MOV.U32 R4, RZ, RZ, 0x1 ;  /* 0x00000001ff047424 */ /* 0x000fe200078e00ff */
[----:B------:R-:W-:-:S06]  /*1190*/  FSETP.GEU.AND P1, PT, |R21|, 6.5827683646048100446e-37, PT ;  /* 0x036000001500780b */ /* 0x000fcc0003f2e200 */
[----:B0-----:R-:W0:Y:S02]  /*11a0*/  MUFU.RCP64H R5, R3 ;  /* 0x0000000300057308 */ /* 0x001e240000001800 */
[----:B0-----:R-:W-:-:S08]  /*11b0*/  DFMA R6, -R2, R4, 1 ;  /* 0x3ff000000206742b */ /* 0x001fd00000000104 */
        /* <DEDUP_REMOVED lines=11> */
[----:B------:R-:W-:Y:S01]  /*1270*/  MOV R9, R21 ;  /* 0x0000001500097202 */ /* 0x000fe20000000f00 */
[----:B------:R-:W-:Y:S01]  /*1280*/  IMAD.MOV.U32 R12, RZ, RZ, R2 ;  /* 0x000000ffff0c7224 */ /* 0x000fe200078e0002 */
[----:B------:R-:W-:Y:S01]  /*1290*/  MOV R0, 0x12c0 ;  /* 0x000012c000007802 */ /* 0x000fe20000000f00 */
[----:B------:R-:W-:-:S07]  /*12a0*/  IMAD.MOV.U32 R13, RZ, RZ, R3 ;  /* 0x000000ffff0d7224 */ /* 0x000fce00078e0003 */
[----:B------:R-:W-:Y:S05]  /*12b0*/  CALL.REL.NOINC `($__internal_4_$__cuda_sm20_div_rn_f64_full) ;  /* 0x0000001400847944 */ /* 0x000fea0003c00000 */
[----:B------:R-:W-:Y:S01]  /*12c0*/  MOV R4, R16 ;  /* 0x0000001000047202 */ /* 0x000fe20000000f00 */
[----:B------:R-:W-:-:S07]  /*12d0*/  IMAD.MOV.U32 R5, RZ, RZ, R17 ;  /* 0x000000ffff057224 */ /* 0x000fce00078e0011 */
.L_x_116:
[----:B------:R-:W-:Y:S01]  /*12e0*/  DADD R8, R2, 1 ;  /* 0x3ff0000002087429 */ /* 0x000fe20000000000 */
[----:B------:R-:W-:Y:S01]  /*12f0*/  UIMAD.WIDE UR10, UR20, 0x8, UR10 ;  /* 0x00000008140a78a5 */ /* 0x000fe2000f8e020a */
[----:B------:R-:W-:-:S04]  /*1300*/  IMAD.MOV.U32 R2, RZ, RZ, 0x1 ;  /* 0x00000001ff027424 */ /* 0x000fc800078e00ff */
[----:B------:R-:W0:Y:S01]  /*1310*/  MUFU.RCP64H R3, R9 ;  /* 0x0000000900037308 */ /* 0x000e220000001800 */
[----:B------:R-:W-:Y:S01]  /*1320*/  MOV R12, UR10 ;  /* 0x0000000a000c7c02 */ /* 0x000fe20008000f00 */
[----:B------:R-:W-:-:S05]  /*1330*/  IMAD.U32 R13, RZ, RZ, UR11 ;  /* 0x0000000bff0d7e24 */ /* 0x000fca000f8e00ff */
[----:B------:R1:W-:Y:S01]  /*1340*/  STG.E.64 desc[UR16][R12.64], R4 ;  /* 0x000000040c007986 */ /* 0x0003e2000c101b10 */
[----:B0-----:R-:W-:-:S08]  /*1350*/  DFMA R6, -R8, R2, 1 ;  /* 0x3ff000000806742b */ /* 0x001fd00000000102 */
[----:B------:R-:W-:-:S08]  /*1360*/  DFMA R6, R6, R6, R6 ;  /* 0x000000060606722b */ /* 0x000fd00000000006 */
[----:B------:R-:W-:-:S08]  /*1370*/  DFMA R6, R2, R6, R2 ;  /* 0x000000060206722b */ /* 0x000fd00000000002 */
[----:B------:R-:W-:-:S08]  /*1380*/  DFMA R2, -R8, R6, 1 ;  /* 0x3ff000000802742b */ /* 0x000fd00000000106 */
[----:B------:R-:W-:-:S08]  /*1390*/  DFMA R2, R6, R2, R6 ;  /* 0x000000020602722b */ /* 0x000fd00000000006 */
[----:B------:R-:W-:-:S08]  /*13a0*/  DMUL R6, R2, 2 ;  /* 0x4000000002067828 */ /* 0x000fd00000000000 */
[----:B------:R-:W-:-:S08]  /*13b0*/  DFMA R10, -R8, R6, 2 ;  /* 0x40000000080a742b */ /* 0x000fd00000000106 */
[----:B------:R-:W-:Y:S01]  /*13c0*/  DFMA R2, R2, R10, R6 ;  /* 0x0000000a0202722b */ /* 0x000fe20000000006 */
[----:B------:R-:W-:Y:S01]  /*13d0*/  IMAD.MOV.U32 R6, RZ, RZ, R4 ;  /* 0x000000ffff067224 */ /* 0x000fe200078e0004 */
[----:B------:R-:W-:-:S08]  /*13e0*/  MOV R7, R5 ;  /* 0x0000000500077202 */ /* 0x000fd00000000f00 */
[----:B------:R-:W-:-:S05]  /*13f0*/  FFMA R0, RZ, R9, R3 ;  /* 0x00000009ff007223 */ /* 0x000fca0000000003 */
[----:B------:R-:W-:-:S13]  /*1400*/  FSETP.GT.AND P0, PT, |R0|, 1.469367938527859385e-39, PT ;  /* 0x001000000000780b */ /* 0x000fda0003f04200 */
[----:B-1----:R-:W-:Y:S05]  /*1410*/  @P0 BRA `(.L_x_117) ;  /* 0x0000000000200947 */ /* 0x002fea0003800000 */
[----:B------:R-:W-:Y:S01]  /*1420*/  IMAD.MOV.U32 R12, RZ, RZ, R8 ;  /* 0x000000ffff0c7224 */ /* 0x000fe200078e0008 */
[----:B------:R-:W-:Y:S01]  /*1430*/  MOV R8, RZ ;  /* 0x000000ff00087202 */ /* 0x000fe20000000f00 */
[----:B------:R-:W-:Y:S01]  /*1440*/  IMAD.MOV.U32 R13, RZ, RZ, R9 ;  /* 0x000000ffff0d7224 */ /* 0x000fe200078e0009 */
[----:B------:R-:W-:Y:S01]  /*1450*/  MOV R0, 0x1480 ;  /* 0x0000148000007802 */ /* 0x000fe20000000f00 */
[----:B------:R-:W-:-:S07]  /*1460*/  IMAD.MOV.U32 R9, RZ, RZ, 0x40000000 ;  /* 0x40000000ff097424 */ /* 0x000fce00078e00ff */
[----:B------:R-:W-:Y:S05]  /*1470*/  CALL.REL.NOINC `($__internal_4_$__cuda_sm20_div_rn_f64_full) ;  /* 0x0000001400147944 */ /* 0x000fea0003c00000 */
[----:B------:R-:W-:Y:S01]  /*1480*/  IMAD.MOV.U32 R2, RZ, RZ, R16 ;  /* 0x000000ffff027224 */ /* 0x000fe200078e0010 */
[----:B------:R-:W-:-:S07]  /*1490*/  MOV R3, R17 ;  /* 0x0000001100037202 */ /* 0x000fce0000000f00 */
.L_x_117:
[----:B------:R-:W-:-:S06]  /*14a0*/  UISETP.GT.AND UP0, UPT, UR8, UR9, UPT ;  /* 0x000000090800728c */ /* 0x000fcc000bf04270 */
[----:B------:R-:W-:-:S13]  /*14b0*/  PLOP3.LUT P0, PT, PT, PT, UP0, 0x80, 0x8 ;  /* 0x000000000008781c */ /* 0x000fda0003f0f008 */
[----:B------:R-:W-:Y:S05]  /*14c0*/  @!P0 EXIT ;  /* 0x000000000000894d */ /* 0x000fea0003800000 */
[----:B------:R-:W-:Y:S01]  /*14d0*/  UIADD3 UR5, UPT, UPT, UR8, -UR9, URZ ;  /* 0x8000000908057290 */ /* 0x000fe2000fffe0ff */
[----:B------:R-:W-:-:S03]  /*14e0*/  DADD R4, -R2, 1 ;  /* 0x3ff0000002047429 */ /* 0x000fc60000000100 */
[----:B------:R-:W-:-:S09]  /*14f0*/  ULOP3.LUT UP0, UR5, UR5, 0x3, URZ, 0xc0, !UPT ;  /* 0x0000000305057892 */ /* 0x000fd2000f80c0ff */
[----:B------:R-:W-:Y:S05]  /*1500*/  BRA.U !UP0, `(.L_x_118) ;  /* 0x0000000108487547 */ /* 0x000fea000b800000 */
[----:B------:R-:W0:Y:S01]  /*1510*/  LDCU.64 UR10, c[0x0][0x398] ;  /* 0x00007300ff0a77ac */ /* 0x000e220008000a00 */
[----:B------:R-:W-:Y:S02]  /*1520*/  UIADD3 UR5, UPT, UPT, -UR5, URZ, URZ ;  /* 0x000000ff05057290 */ /* 0x000fe4000fffe1ff */
[----:B0-----:R-:W-:-:S04]  /*1530*/  UIADD3 UR10, UP0, UPT, UR18, UR10, URZ ;  /* 0x0000000a120a7290 */ /* 0x001fc8000ff1e0ff */
[----:B------:R-:W-:-:S12]  /*1540*/  UIADD3.X UR11, UPT, UPT, UR19, UR11, URZ, UP0, !UPT ;  /* 0x0000000b130b7290 */ /* 0x000fd800087fe4ff */
.L_x_119:
[----:B------:R-:W-:-:S06]  /*1550*/  UIMAD.WIDE UR12, UR9, 0x8, UR6 ;  /* 0x00000008090c78a5 */ /* 0x000fcc000f8e0206 */
[----:B------:R-:W-:Y:S02]  /*1560*/  IMAD.U32 R8, RZ, RZ, UR12 ;  /* 0x0000000cff087e24 */ /* 0x000fe4000f8e00ff */
[----:B------:R-:W-:-:S06]  /*1570*/  IMAD.U32 R9, RZ, RZ, UR13 ;  /* 0x0000000dff097e24 */ /* 0x000fcc000f8e00ff */
[----:B------:R-:W2:Y:S01]  /*1580*/  LDG.E.64.CONSTANT R8, desc[UR16][R8.64] ;  /* 0x0000001008087981 */ /* 0x000ea2000c1e9b00 */
[----:B0-----:R-:W-:Y:S01]  /*1590*/  DMUL R6, R4, R6 ;  /* 0x0000000604067228 */ /* 0x001fe20000000000 */
[----:B------:R-:W-:Y:S02]  /*15a0*/  UIMAD.WIDE UR12, UR9, 0x8, UR10 ;  /* 0x00000008090c78a5 */ /* 0x000fe4000f8e020a */
[----:B------:R-:W-:Y:S02]  /*15b0*/  UIADD3 UR5, UPT, UPT, UR5, 0x1, URZ ;  /* 0x0000000105057890 */ /* 0x000fe4000fffe0ff */
[----:B------:R-:W-:Y:S02]  /*15c0*/  UIADD3 UR9, UPT, UPT, UR9, 0x1, URZ ;  /* 0x0000000109097890 */ /* 0x000fe4000fffe0ff */
[----:B------:R-:W-:Y:S01]  /*15d0*/  MOV R10, UR12 ;  /* 0x0000000c000a7c02 */ /* 0x000fe20008000f00 */
[----:B------:R-:W-:Y:S01]  /*15e0*/  IMAD.U32 R11, RZ, RZ, UR13 ;  /* 0x0000000dff0b7e24 */ /* 0x000fe2000f8e00ff */
[----:B------:R-:W-:Y:S01]  /*15f0*/  UISETP.NE.AND UP0, UPT, UR5, URZ, UPT ;  /* 0x000000ff0500728c */ /* 0x000fe2000bf05270 */
[----:B--2---:R-:W-:-:S07]  /*1600*/  DFMA R6, R8, R2, R6 ;  /* 0x000000020806722b */ /* 0x004fce0000000006 */
[----:B------:R0:W-:Y:S01]  /*1610*/  STG.E.64 desc[UR16][R10.64], R6 ;  /* 0x000000060a007986 */ /* 0x0001e2000c101b10 */
[----:B------:R-:W-:Y:S05]  /*1620*/  BRA.U UP0, `(.L_x_119) ;  /* 0xfffffffd00c87547 */ /* 0x000fea000b83ffff */
.L_x_118:
[----:B------:R-:W1:Y:S02]  /*1630*/  LDCU UR5, c[0x0][0x3a0] ;  /* 0x00007400ff0577ac */ /* 0x000e640008000800 */
[----:B-1----:R-:W-:-:S04]  /*1640*/  UIADD3 UR5, UPT, UPT, UR4, UR5, -UR8 ;  /* 0x0000000504057290 */ /* 0x002fc8000fffe808 */
[----:B------:R-:W-:-:S06]  /*1650*/  UISETP.GT.U32.AND UP0, UPT, UR5, -0x4, UPT ;  /* 0xfffffffc0500788c */ /* 0x000fcc000bf04070 */
[----:B------:R-:W-:-:S13]  /*1660*/  PLOP3.LUT P0, PT, PT, PT, UP0, 0x80, 0x8 ;  /* 0x000000000008781c */ /* 0x000fda0003f0f008 */
[----:B------:R-:W-:Y:S05]  /*1670*/  @P0 EXIT ;  /* 0x000000000000094d */ /* 0x000fea0003800000 */
[----:B------:R-:W1:Y:S01]  /*1680*/  LDCU.64 UR6, c[0x0][0x398] ;  /* 0x00007300ff0677ac */ /* 0x000e620008000a00 */
[----:B------:R-:W2:Y:S01]  /*1690*/  LDCU.64 UR10, c[0x0][0x380] ;  /* 0x00007000ff0a77ac */ /* 0x000ea20008000a00 */
[----:B------:R-:W-:Y:S02]  /*16a0*/  UIADD3 UR4, UPT, UPT, UR8, -UR9, URZ ;  /* 0x8000000908047290 */ /* 0x000fe4000fffe0ff */
[----:B-1----:R-:W-:-:S04]  /*16b0*/  UIADD3 UR6, UP1, UPT, UR18, UR6, URZ ;  /* 0x0000000612067290 */ /* 0x002fc8000ff3e0ff */
[----:B------:R-:W-:Y:S02]  /*16c0*/  UIADD3.X UR7, UPT, UPT, UR19, UR7, URZ, UP1, !UPT ;  /* 0x0000000713077290 */ /* 0x000fe40008ffe4ff */
[----:B------:R-:W-:Y:S02]  /*16d0*/  UISETP.GT.AND UP1, UPT, UR4, 0xc, UPT ;  /* 0x0000000c0400788c */ /* 0x000fe4000bf24270 */
[----:B--2---:R-:W-:-:S04]  /*16e0*/  UIADD3 UR10, UP0, UPT, UR18, UR10, URZ ;  /* 0x0000000a120a7290 */ /* 0x004fc8000ff1e0ff */
[----:B------:R-:W-:Y:S02]  /*16f0*/  UIADD3.X UR11, UPT, UPT, UR19, UR11, URZ, UP0, !UPT ;  /* 0x0000000b130b7290 */ /* 0x000fe400087fe4ff */
[----:B------:R-:W-:Y:S01]  /*1700*/  UPLOP3.LUT UP0, UPT, UPT, UPT, UPT, 0x80, 0x8 ;  /* 0x000000000008789c */ /* 0x000fe20003f0f070 */
[----:B------:R-:W-:Y:S10]  /*1710*/  BRA.U !UP1, `(.L_x_120) ;  /* 0x0000000509907547 */ /* 0x000ff4000b800000 */
[----:B------:R-:W-:Y:S02]  /*1720*/  UIADD3 UR12, UPT, UPT, UR8, -0xc, URZ ;  /* 0xfffffff4080c7890 */ /* 0x000fe4000fffe0ff */
[----:B------:R-:W-:-:S11]  /*1730*/  UPLOP3.LUT UP0, UPT, UPT, UPT, UPT, 0x40, 0x4 ;  /* 0x000000000004789c */ /* 0x000fd60003f0e870 */
.L_x_121:
[----:B------:R-:W-:-:S06]  /*1740*/  UIMAD.WIDE UR4, UR9, 0x8, UR6 ;  /* 0x00000008090478a5 */ /* 0x000fcc000f8e0206 */
[----:B01----:R-:W-:Y:S01]  /*1750*/  IMAD.U32 R6, RZ, RZ, UR4 ;  /* 0x00000004ff067e24 */ /* 0x003fe2000f8e00ff */
[----:B------:R-:W-:Y:S01]  /*1760*/  MOV R7, UR5 ;  /* 0x0000000500077c02 */ /* 0x000fe20008000f00 */
[----:B------:R-:W-:-:S04]  /*1770*/  UIMAD.WIDE UR4, UR9, 0x8, UR10 ;  /* 0x00000008090478a5 */ /* 0x000fc8000f8e020a */
[----:B------:R-:W2:Y:S02]  /*1780*/  LDG.E.64 R10, desc[UR16][R6.64+-0x8] ;  /* 0xfffff810060a7981 */ /* 0x000ea4000c1e1b00 */
[----:B------:R-:W-:Y:S02]  /*1790*/  IMAD.U32 R20, RZ, RZ, UR4 ;  /* 0x00000004ff147e24 */ /* 0x000fe4000f8e00ff */
[----:B------:R-:W-:-:S05]  /*17a0*/  IMAD.U32 R21, RZ, RZ, UR5 ;  /* 0x00000005ff157e24 */ /* 0x000fca000f8e00ff */
[----:B------:R-:W3:Y:S04]  /*17b0*/  LDG.E.64.CONSTANT R12, desc[UR16][R20.64] ;  /* 0x00000010140c7981 */ /* 0x000ee8000c1e9b00 */
[----:B------:R-:W4:Y:S04]  /*17c0*/  LDG.E.64.CONSTANT R14, desc[UR16][R20.64+0x8] ;  /* 0x00000810140e7981 */ /* 0x000f28000c1e9b00 */
[----:B------:R-:W5:Y:S04]  /*17d0*/  LDG.E.64.CONSTANT R16, desc[UR16][R20.64+0x10] ;  /* 0x0000101014107981 */ /* 0x000f68000c1e9b00 */
[----:B------:R-:W5:Y:S01]  /*17e0*/  LDG.E.64.CONSTANT R8, desc[UR16][R20.64+0x18] ;  /* 0x0000181014087981 */ /* 0x000f62000c1e9b00 */
[----:B------:R-:W-:-:S04]  /*17f0*/  UIADD3 UR4, UPT, UPT, UR9, 0x4, URZ ;  /* 0x0000000409047890 */ /* 0x000fc8000fffe0ff */
[----:B------:R-:W-:Y:S02]  /*1800*/  UIMAD.WIDE UR14, UR4, 0x8, UR6 ;  /* 0x00000008040e78a5 */ /* 0x000fe4000f8e0206 */
[----:B------:R-:W-:-:S06]  /*1810*/  UIMAD.WIDE UR4, UR4, 0x8, UR10 ;  /* 0x00000008040478a5 */ /* 0x000fcc000f8e020a */
[----:B------:R-:W-:Y:S01]  /*1820*/  IMAD.U32 R28, RZ, RZ, UR4 ;  /* 0x00000004ff1c7e24 */ /* 0x000fe2000f8e00ff */
[----:B------:R-:W-:-:S05]  /*1830*/  MOV R29, UR5 ;  /* 0x00000005001d7c02 */ /* 0x000fca0008000f00 */
[----:B------:R-:W5:Y:S04]  /*1840*/  LDG.E.64.CONSTANT R20, desc[UR16][R28.64] ;  /* 0x000000101c147981 */ /* 0x000f68000c1e9b00 */
[----:B------:R-:W5:Y:S04]  /*1850*/  LDG.E.64.CONSTANT R24, desc[UR16][R28.64+0x8] ;  /* 0x000008101c187981 */ /* 0x000f68000c1e9b00 */
[----:B------:R-:W5:Y:S01]  /*1860*/  LDG.E.64.CONSTANT R26, desc[UR16][R28.64+0x10] ;  /* 0x000010101c1a7981 */ /* 0x000f62000c1e9b00 */
[----:B--2---:R-:W-:-:S08]  /*1870*/  DMUL R10, R4, R10 ;  /* 0x0000000a040a7228 */ /* 0x004fd00000000000 */
[----:B---3--:R-:W-:-:S07]  /*1880*/  DFMA R12, R12, R2, R10 ;  /* 0x000000020c0c722b */ /* 0x008fce000000000a */
[----:B------:R-:W-:Y:S01]  /*1890*/  STG.E.64 desc[UR16][R6.64], R12 ;  /* 0x0000000c06007986 */ /* 0x000fe2000c101b10 */
[----:B------:R-:W-:-:S08]  /*18a0*/  DMUL R10, R4, R12 ;  /* 0x0000000c040a7228 */ /* 0x000fd00000000000 */
[----:B----4-:R-:W-:-:S07]  /*18b0*/  DFMA R14, R14, R2, R10 ;  /* 0x000000020e0e722b */ /* 0x010fce000000000a */
[----:B------:R-:W-:Y:S01]  /*18c0*/  STG.E.64 desc[UR16][R6.64+0x8], R14 ;  /* 0x0000080e06007986 */ /* 0x000fe2000c101b10 */
[----:B------:R-:W-:-:S08]  /*18d0*/  DMUL R10, R4, R14 ;  /* 0x0000000e040a7228 */ /* 0x000fd00000000000 */
[----:B-----5:R-:W-:-:S07]  /*18e0*/  DFMA R16, R16, R2, R10 ;  /* 0x000000021010722b */ /* 0x020fce000000000a */
[----:B------:R0:W-:Y:S01]  /*18f0*/  STG.E.64 desc[UR16][R6.64+0x10], R16 ;  /* 0x0000101006007986 */ /* 0x0001e2000c101b10 */
[----:B------:R-:W-:-:S08]  /*1900*/  DMUL R10, R4, R16 ;  /* 0x00000010040a7228 */ /* 0x000fd00000000000 */
[----:B------:R-:W-:Y:S01]  /*1910*/  DFMA R18, R8, R2, R10 ;  /* 0x000000020812722b */ /* 0x000fe2000000000a */
[----:B------:R-:W-:Y:S01]  /*1920*/  MOV R8, UR14 ;  /* 0x0000000e00087c02 */ /* 0x000fe20008000f00 */
[----:B------:R-:W-:Y:S01]  /*1930*/  IMAD.U32 R9, RZ, RZ, UR15 ;  /* 0x0000000fff097e24 */ /* 0x000fe2000f8e00ff */
[----:B------:R1:W2:Y:S04]  /*1940*/  LDG.E.64.CONSTANT R10, desc[UR16][R28.64+0x18] ;  /* 0x000018101c0a7981 */ /* 0x0002a8000c1e9b00 */
[----:B------:R3:W-:Y:S04]  /*1950*/  STG.E.64 desc[UR16][R6.64+0x18], R18 ;  /* 0x0000181206007986 */ /* 0x0007e8000c101b10 */
[----:B------:R-:W4:Y:S01]  /*1960*/  LDG.E.64 R22, desc[UR16][R8.64+-0x8] ;  /* 0xfffff81008167981 */ /* 0x000f22000c1e1b00 */
[----:B------:R-:W-:-:S04]  /*1970*/  UIADD3 UR4, UPT, UPT, UR9, 0x8, URZ ;  /* 0x0000000809047890 */ /* 0x000fc8000fffe0ff */
[----:B------:R-:W-:Y:S02]  /*1980*/  UIMAD.WIDE UR14, UR4, 0x8, UR6 ;  /* 0x00000008040e78a5 */ /* 0x000fe4000f8e0206 */
[----:B------:R-:W-:-:S06]  /*1990*/  UIMAD.WIDE UR4, UR4, 0x8, UR10 ;  /* 0x00000008040478a5 */ /* 0x000fcc000f8e020a */
[----:B-1----:R-:W-:Y:S01]  /*19a0*/  MOV R28, UR4 ;  /* 0x00000004001c7c02 */ /* 0x002fe20008000f00 */
[----:B------:R-:W-:-:S05]  /*19b0*/  IMAD.U32 R29, RZ, RZ, UR5 ;  /* 0x00000005ff1d7e24 */ /* 0x000fca000f8e00ff */
[----:B0-----:R-:W5:Y:S01]  /*19c0*/  LDG.E.64.CONSTANT R16, desc[UR16][R28.64] ;  /* 0x000000101c107981 */ /* 0x001f62000c1e9b00 */
[----:B----4-:R-:W-:-:S08]  /*19d0*/  DMUL R22, R4, R22 ;  /* 0x0000001604167228 */ /* 0x010fd00000000000 */
[----:B------:R-:W-:Y:S02]  /*19e0*/  DFMA R20, R20, R2, R22 ;  /* 0x000000021414722b */ /* 0x000fe40000000016 */
[----:B------:R-:W4:Y:S06]  /*19f0*/  LDG.E.64.CONSTANT R22, desc[UR16][R28.64+0x8] ;  /* 0x000008101c167981 */ /* 0x000f2c000c1e9b00 */
[----:B------:R-:W-:-:S08]  /*1a00*/  DMUL R12, R4, R20 ;  /* 0x00000014040c7228 */ /* 0x000fd00000000000 */
[----:B------:R-:W-:Y:S01]  /*1a10*/  DFMA R12, R24, R2, R12 ;  /* 0x00000002180c722b */ /* 0x000fe2000000000c */
[----:B------:R-:W-:Y:S04]  /*1a20*/  STG.E.64 desc[UR16][R8.64], R20 ;  /* 0x0000001408007986 */ /* 0x000fe8000c101b10 */
[----:B------:R-:W4:Y:S03]  /*1a30*/  LDG.E.64.CONSTANT R24, desc[UR16][R28.64+0x10] ;  /* 0x000010101c187981 */ /* 0x000f26000c1e9b00 */
[----:B---3--:R-:W-:-:S08]  /*1a40*/  DMUL R6, R4, R12 ;  /* 0x0000000c04067228 */ /* 0x008fd00000000000 */
[----:B------:R-:W-:-:S08]  /*1a50*/  DFMA R26, R26, R2, R6 ;  /* 0x000000021a1a722b */ /* 0x000fd00000000006 */
[----:B------:R-:W-:Y:S01]  /*1a60*/  DMUL R6, R4, R26 ;  /* 0x0000001a04067228 */ /* 0x000fe20000000000 */
[----:B------:R-:W-:Y:S07]  /*1a70*/  STG.E.64 desc[UR16][R8.64+0x8], R12 ;  /* 0x0000080c08007986 */ /* 0x000fee000c101b10 */
[----:B--2---:R-:W-:Y:S01]  /*1a80*/  DFMA R14, R10, R2, R6 ;  /* 0x000000020a0e722b */ /* 0x004fe20000000006 */
[----:B------:R-:W-:Y:S01]  /*1a90*/  IMAD.U32 R6, RZ, RZ, UR14 ;  /* 0x0000000eff067e24 */ /* 0x000fe2000f8e00ff */
[----:B------:R0:W-:Y:S01]  /*1aa0*/  STG.E.64 desc[UR16][R8.64+0x10], R26 ;  /* 0x0000101a08007986 */ /* 0x0001e2000c101b10 */
[----:B------:R-:W-:-:S04]  /*1ab0*/  IMAD.U32 R7, RZ, RZ, UR15 ;  /* 0x0000000fff077e24 */ /* 0x000fc8000f8e00ff */
[----:B------:R1:W-:Y:S04]  /*1ac0*/  STG.E.64 desc[UR16][R8.64+0x18], R14 ;  /* 0x0000180e08007986 */ /* 0x0003e8000c101b10 */
[----:B------:R-:W2:Y:S04]  /*1ad0*/  LDG.E.64 R18, desc[UR16][R6.64+-0x8] ;  /* 0xfffff81006127981 */ /* 0x000ea8000c1e1b00 */
[----:B------:R3:W4:Y:S01]  /*1ae0*/  LDG.E.64.CONSTANT R10, desc[UR16][R28.64+0x18] ;  /* 0x000018101c0a7981 */ /* 0x000722000c1e9b00 */
[----:B------:R-:W-:-:S04]  /*1af0*/  UIADD3 UR4, UPT, UPT, UR9, 0xc, URZ ;  /* 0x0000000c09047890 */ /* 0x000fc8000fffe0ff */
[----:B------:R-:W-:Y:S02]  /*1b00*/  UIMAD.WIDE UR14, UR4, 0x8, UR6 ;  /* 0x00000008040e78a5 */ /* 0x000fe4000f8e0206 */
[----:B------:R-:W-:-:S06]  /*1b10*/  UIMAD.WIDE UR4, UR4, 0x8, UR10 ;  /* 0x00000008040478a5 */ /* 0x000fcc000f8e020a */
[----:B---3--:R-:W-:Y:S02]  /*1b20*/  IMAD.U32 R28, RZ, RZ, UR4 ;  /* 0x00000004ff1c7e24 */ /* 0x008fe4000f8e00ff */
[----:B------:R-:W-:-:S05]  /*1b30*/  IMAD.U32 R29, RZ, RZ, UR5 ;  /* 0x00000005ff1d7e24 */ /* 0x000fca000f8e00ff */
[----:B0-----:R-:W3:Y:S01]  /*1b40*/  LDG.E.64.CONSTANT R26, desc[UR16][R28.64+0x10] ;  /* 0x000010101c1a7981 */ /* 0x001ee2000c1e9b00 */
[----:B--2---:R-:W-:-:S08]  /*1b50*/  DMUL R18, R4, R18 ;  /* 0x0000001204127228 */ /* 0x004fd00000000000 */
[----:B-----5:R-:W-:Y:S02]  /*1b60*/  DFMA R16, R16, R2, R18 ;  /* 0x000000021010722b */ /* 0x020fe40000000012 */
[----:B------:R-:W2:Y:S06]  /*1b70*/  LDG.E.64.CONSTANT R18, desc[UR16][R28.64] ;  /* 0x000000101c127981 */ /* 0x000eac000c1e9b00 */
[----:B------:R-:W-:-:S08]  /*1b80*/  DMUL R12, R4, R16 ;  /* 0x00000010040c7228 */ /* 0x000fd00000000000 */
[----:B----4-:R-:W-:Y:S01]  /*1b90*/  DFMA R12, R22, R2, R12 ;  /* 0x00000002160c722b */ /* 0x010fe2000000000c */
[----:B------:R-:W-:Y:S04]  /*1ba0*/  STG.E.64 desc[UR16][R6.64], R16 ;  /* 0x0000001006007986 */ /* 0x000fe8000c101b10 */
[----:B------:R-:W4:Y:S03]  /*1bb0*/  LDG.E.64.CONSTANT R22, desc[UR16][R28.64+0x8] ;  /* 0x000008101c167981 */ /* 0x000f26000c1e9b00 */
[----:B-1----:R-:W-:-:S08]  /*1bc0*/  DMUL R8, R4, R12 ;  /* 0x0000000c04087228 */ /* 0x002fd00000000000 */
[----:B------:R-:W-:-:S08]  /*1bd0*/  DFMA R24, R24, R2, R8 ;  /* 0x000000021818722b */ /* 0x000fd00000000008 */
[----:B------:R-:W-:Y:S01]  /*1be0*/  DMUL R8, R4, R24 ;  /* 0x0000001804087228 */ /* 0x000fe20000000000 */
[----:B------:R0:W-:Y:S07]  /*1bf0*/  STG.E.64 desc[UR16][R6.64+0x8], R12 ;  /* 0x0000080c06007986 */ /* 0x0001ee000c101b10 */
[----:B------:R-:W-:Y:S01]  /*1c00*/  DFMA R14, R10, R2, R8 ;  /* 0x000000020a0e722b */ /* 0x000fe20000000008 */
[----:B------:R-:W-:Y:S01]  /*1c10*/  IMAD.U32 R8, RZ, RZ, UR14 ;  /* 0x0000000eff087e24 */ /* 0x000fe2000f8e00ff */
[----:B------:R-:W-:Y:S01]  /*1c20*/  MOV R9, UR15 ;  /* 0x0000000f00097c02 */ /* 0x000fe20008000f00 */
[----:B------:R-:W-:Y:S04]  /*1c30*/  STG.E.64 desc[UR16][R6.64+0x10], R24 ;  /* 0x0000101806007986 */ /* 0x000fe8000c101b10 */
[----:B------:R1:W-:Y:S04]  /*1c40*/  STG.E.64 desc[UR16][R6.64+0x18], R14 ;  /* 0x0000180e06007986 */ /* 0x0003e8000c101b10 */
[----:B------:R-:W5:Y:S04]  /*1c50*/  LDG.E.64 R20, desc[UR16][R8.64+-0x8] ;  /* 0xfffff81008147981 */ /* 0x000f68000c1e1b00 */
[----:B------:R-:W3:Y:S01]  /*1c60*/  LDG.E.64.CONSTANT R10, desc[UR16][R28.64+0x18] ;  /* 0x000018101c0a7981 */ /* 0x000ee2000c1e9b00 */
[----:B------:R-:W-:-:S04]  /*1c70*/  UIADD3 UR9, UPT, UPT, UR9, 0x10, URZ ;  /* 0x0000001009097890 */ /* 0x000fc8000fffe0ff */
[----:B------:R-:W-:Y:S01]  /*1c80*/  UISETP.GE.AND UP1, UPT, UR9, UR12, UPT ;  /* 0x0000000c0900728c */ /* 0x000fe2000bf26270 */
[----:B-----5:R-:W-:-:S08]  /*1c90*/  DMUL R20, R4, R20 ;  /* 0x0000001404147228 */ /* 0x020fd00000000000 */
[----:B--2---:R-:W-:-:S08]  /*1ca0*/  DFMA R18, R18, R2, R20 ;  /* 0x000000021212722b */ /* 0x004fd00000000014 */
[----:B0-----:R-:W-:-:S08]  /*1cb0*/  DMUL R12, R4, R18 ;  /* 0x00000012040c7228 */ /* 0x001fd00000000000 */
[----:B----4-:R-:W-:-:S08]  /*1cc0*/  DFMA R12, R22, R2, R12 ;  /* 0x00000002160c722b */ /* 0x010fd0000000000c */
[----:B-1----:R-:W-:-:S08]  /*1cd0*/  DMUL R6, R4, R12 ;  /* 0x0000000c04067228 */ /* 0x002fd00000000000 */
[----:B---3--:R-:W-:-:S08]  /*1ce0*/  DFMA R6, R26, R2, R6 ;  /* 0x000000021a06722b */ /* 0x008fd00000000006 */
[----:B------:R-:W-:Y:S01]  /*1cf0*/  DMUL R14, R4, R6 ;  /* 0x00000006040e7228 */ /* 0x000fe20000000000 */
[----:B------:R1:W-:Y:S07]  /*1d00*/  STG.E.64 desc[UR16][R8.64], R18 ;  /* 0x0000001208007986 */ /* 0x0003ee000c101b10 */
[----:B------:R-:W-:Y:S01]  /*1d10*/  DFMA R10, R10, R2, R14 ;  /* 0x000000020a0a722b */ /* 0x000fe2000000000e */
[----:B------:R1:W-:Y:S04]  /*1d20*/  STG.E.64 desc[UR16][R8.64+0x8], R12 ;  /* 0x0000080c08007986 */ /* 0x0003e8000c101b10 */
[----:B------:R1:W-:Y:S04]  /*1d30*/  STG.E.64 desc[UR16][R8.64+0x10], R6 ;  /* 0x0000100608007986 */ /* 0x0003e8000c101b10 */
[----:B------:R1:W-:Y:S01]  /*1d40*/  STG.E.64 desc[UR16][R8.64+0x18], R10 ;  /* 0x0000180a08007986 */ /* 0x0003e2000c101b10 */
[----:B------:R-:W-:Y:S05]  /*1d50*/  BRA.U !UP1, `(.L_x_121) ;  /* 0xfffffff909787547 */ /* 0x000fea000b83ffff */
.L_x_120:
[----:B------:R-:W-:-:S04]  /*1d60*/  UIADD3 UR4, UPT, UPT, UR8, -UR9, URZ ;  /* 0x8000000908047290 */ /* 0x000fc8000fffe0ff */
[----:B------:R-:W-:-:S09]  /*1d70*/  UISETP.GT.AND UP1, UPT, UR4, 0x4, UPT ;  /* 0x000000040400788c */ /* 0x000fd2000bf24270 */
[----:B------:R-:W-:Y:S05]  /*1d80*/  BRA.U !UP1, `(.L_x_122) ;  /* 0x0000000109c47547 */ /* 0x000fea000b800000 */
[----:B------:R-:W-:-:S06]  /*1d90*/  UIMAD.WIDE UR4, UR9, 0x8, UR6 ;  /* 0x00000008090478a5 */ /* 0x000fcc000f8e0206 */
[----:B01----:R-:W-:Y:S01]  /*1da0*/  MOV R6, UR4 ;  /* 0x0000000400067c02 */ /* 0x003fe20008000f00 */
[----:B------:R-:W-:Y:S01]  /*1db0*/  IMAD.U32 R7, RZ, RZ, UR5 ;  /* 0x00000005ff077e24 */ /* 0x000fe2000f8e00ff */
[----:B------:R-:W-:-:S04]  /*1dc0*/  UIMAD.WIDE UR4, UR9, 0x8, UR10 ;  /* 0x00000008090478a5 */ /* 0x000fc8000f8e020a */
[----:B------:R-:W2:Y:S02]  /*1dd0*/  LDG.E.64 R12, desc[UR16][R6.64+-0x8] ;  /* 0xfffff810060c7981 */ /* 0x000ea4000c1e1b00 */
[----:B------:R-:W-:Y:S01]  /*1de0*/  IMAD.U32 R20, RZ, RZ, UR4 ;  /* 0x00000004ff147e24 */ /* 0x000fe2000f8e00ff */
[----:B------:R-:W-:-:S05]  /*1df0*/  MOV R21, UR5 ;  /* 0x0000000500157c02 */ /* 0x000fca0008000f00 */
[----:B------:R-:W3:Y:S04]  /*1e00*/  LDG.E.64.CONSTANT R10, desc[UR16][R20.64] ;  /* 0x00000010140a7981 */ /* 0x000ee8000c1e9b00 */
[----:B------:R-:W4:Y:S04]  /*1e10*/  LDG.E.64.CONSTANT R14, desc[UR16][R20.64+0x8] ;  /* 0x00000810140e7981 */ /* 0x000f28000c1e9b00 */
[----:B------:R-:W5:Y:S04]  /*1e20*/  LDG.E.64.CONSTANT R16, desc[UR16][R20.64+0x10] ;  /* 0x0000101014107981 */ /* 0x000f68000c1e9b00 */
[----:B------:R-:W5:Y:S01]  /*1e30*/  LDG.E.64.CONSTANT R8, desc[UR16][R20.64+0x18] ;  /* 0x0000181014087981 */ /* 0x000f62000c1e9b00 */
[----:B------:R-:W-:-:S04]  /*1e40*/  UIADD3 UR4, UPT, UPT, UR9, 0x4, URZ ;  /* 0x0000000409047890 */ /* 0x000fc8000fffe0ff */
[----:B------:R-:W-:Y:S02]  /*1e50*/  UIMAD.WIDE UR12, UR4, 0x8, UR6 ;  /* 0x00000008040c78a5 */ /* 0x000fe4000f8e0206 */
[----:B------:R-:W-:-:S06]  /*1e60*/  UIMAD.WIDE UR4, UR4, 0x8, UR10 ;  /* 0x00000008040478a5 */ /* 0x000fcc000f8e020a */
[----:B------:R-:W-:Y:S01]  /*1e70*/  MOV R28, UR4 ;  /* 0x00000004001c7c02 */ /* 0x000fe20008000f00 */
[----:B------:R-:W-:-:S05]  /*1e80*/  IMAD.U32 R29, RZ, RZ, UR5 ;  /* 0x00000005ff1d7e24 */ /* 0x000fca000f8e00ff */
[----:B------:R-:W5:Y:S04]  /*1e90*/  LDG.E.64.CONSTANT R20, desc[UR16][R28.64] ;  /* 0x000000101c147981 */ /* 0x000f68000c1e9b00 */
[----:B------:R-:W5:Y:S04]  /*1ea0*/  LDG.E.64.CONSTANT R24, desc[UR16][R28.64+0x8] ;  /* 0x000008101c187981 */ /* 0x000f68000c1e9b00 */
[----:B------:R-:W5:Y:S01]  /*1eb0*/  LDG.E.64.CONSTANT R26, desc[UR16][R28.64+0x10] ;  /* 0x000010101c1a7981 */ /* 0x000f62000c1e9b00 */
[----:B--2---:R-:W-:-:S08]  /*1ec0*/  DMUL R12, R4, R12 ;  /* 0x0000000c040c7228 */ /* 0x004fd00000000000 */
[----:B---3--:R-:W-:-:S07]  /*1ed0*/  DFMA R12, R10, R2, R12 ;  /* 0x000000020a0c722b */ /* 0x008fce000000000c */
[----:B------:R0:W-:Y:S01]  /*1ee0*/  STG.E.64 desc[UR16][R6.64], R12 ;  /* 0x0000000c06007986 */ /* 0x0001e2000c101b10 */
[----:B------:R-:W-:-:S08]  /*1ef0*/  DMUL R10, R4, R12 ;  /* 0x0000000c040a7228 */ /* 0x000fd00000000000 */
[----:B----4-:R-:W-:-:S07]  /*1f00*/  DFMA R14, R14, R2, R10 ;  /* 0x000000020e0e722b */ /* 0x010fce000000000a */
[----:B------:R-:W-:Y:S01]  /*1f10*/  STG.E.64 desc[UR16][R6.64+0x8], R14 ;  /* 0x0000080e06007986 */ /* 0x000fe2000c101b10 */
[----:B------:R-:W-:-:S08]  /*1f20*/  DMUL R10, R4, R14 ;  /* 0x0000000e040a7228 */ /* 0x000fd00000000000 */
[----:B-----5:R-:W-:-:S07]  /*1f30*/  DFMA R16, R16, R2, R10 ;  /* 0x000000021010722b */ /* 0x020fce000000000a */
[----:B------:R-:W-:Y:S01]  /*1f40*/  STG.E.64 desc[UR16][R6.64+0x10], R16 ;  /* 0x0000101006007986 */ /* 0x000fe2000c101b10 */
[----:B------:R-:W-:-:S08]  /*1f50*/  DMUL R10, R4, R16 ;  /* 0x00000010040a7228 */ /* 0x000fd00000000000 */
[----:B------:R-:W-:Y:S01]  /*1f60*/  DFMA R18, R8, R2, R10 ;  /* 0x000000020812722b */ /* 0x000fe2000000000a */
[----:B------:R-:W-:Y:S01]  /*1f70*/  IMAD.U32 R8, RZ, RZ, UR12 ;  /* 0x0000000cff087e24 */ /* 0x000fe2000f8e00ff */
[----:B------:R-:W2:Y:S01]  /*1f80*/  LDG.E.64.CONSTANT R10, desc[UR16][R28.64+0x18] ;  /* 0x000018101c0a7981 */ /* 0x000ea2000c1e9b00 */
[----:B------:R-:W-:-:S04]  /*1f90*/  IMAD.U32 R9, RZ, RZ, UR13 ;  /* 0x0000000dff097e24 */ /* 0x000fc8000f8e00ff */
[----:B------:R1:W-:Y:S04]  /*1fa0*/  STG.E.64 desc[UR16][R6.64+0x18], R18 ;  /* 0x0000181206007986 */ /* 0x0003e8000c101b10 */
[----:B------:R-:W3:Y:S01]  /*1fb0*/  LDG.E.64 R22, desc[UR16][R8.64+-0x8] ;  /* 0xfffff81008167981 */ /* 0x000ee2000c1e1b00 */
[----:B------:R-:W-:Y:S02]  /*1fc0*/  UIADD3 UR9, UPT, UPT, UR9, 0x8, URZ ;  /* 0x0000000809097890 */ /* 0x000fe4000fffe0ff */
[----:B------:R-:W-:Y:S01]  /*1fd0*/  UPLOP3.LUT UP0, UPT, UPT, UPT, UPT, 0x40, 0x4 ;  /* 0x000000000004789c */ /* 0x000fe20003f0e870 */
[----:B---3--:R-:W-:-:S08]  /*1fe0*/  DMUL R22, R4, R22 ;  /* 0x0000001604167228 */ /* 0x008fd00000000000 */
[----:B------:R-:W-:-:S08]  /*1ff0*/  DFMA R20, R20, R2, R22 ;  /* 0x000000021414722b */ /* 0x000fd00000000016 */
[----:B0-----:R-:W-:-:S08]  /*2000*/  DMUL R12, R4, R20 ;  /* 0x00000014040c7228 */ /* 0x001fd00000000000 */
[----:B------:R-:W-:-:S08]  /*2010*/  DFMA R12, R24, R2, R12 ;  /* 0x00000002180c722b */ /* 0x000fd0000000000c */
[----:B-1----:R-:W-:-:S08]  /*2020*/  DMUL R6, R4, R12 ;  /* 0x0000000c04067228 */ /* 0x002fd00000000000 */
[----:B------:R-:W-:-:S08]  /*2030*/  DFMA R6, R26, R2, R6 ;  /* 0x000000021a06722b */ /* 0x000fd00000000006 */
[----:B------:R-:W-:Y:S01]  /*2040*/  DMUL R14, R4, R6 ;  /* 0x00000006040e7228 */ /* 0x000fe20000000000 */
[----:B------:R3:W-:Y:S07]  /*2050*/  STG.E.64 desc[UR16][R8.64], R20 ;  /* 0x0000001408007986 */ /* 0x0007ee000c101b10 */
[----:B--2---:R-:W-:Y:S01]  /*2060*/  DFMA R10, R10, R2, R14 ;  /* 0x000000020a0a722b */ /* 0x004fe2000000000e */
[----:B------:R3:W-:Y:S04]  /*2070*/  STG.E.64 desc[UR16][R8.64+0x8], R12 ;  /* 0x0000080c08007986 */ /* 0x0007e8000c101b10 */
[----:B------:R3:W-:Y:S04]  /*2080*/  STG.E.64 desc[UR16][R8.64+0x10], R6 ;  /* 0x0000100608007986 */ /* 0x0007e8000c101b10 */
[----:B------:R3:W-:Y:S02]  /*2090*/  STG.E.64 desc[UR16][R8.64+0x18], R10 ;  /* 0x0000180a08007986 */ /* 0x0007e4000c101b10 */
.L_x_122:
[----:B------:R-:W-:-:S06]  /*20a0*/  UISETP.LT.OR UP0, UPT, UR9, UR8, UP0 ;  /* 0x000000080900728c */ /* 0x000fcc0008701670 */
[----:B------:R-:W-:-:S13]  /*20b0*/  PLOP3.LUT P0, PT, PT, PT, UP0, 0x80, 0x8 ;  /* 0x000000000008781c */ /* 0x000fda0003f0f008 */
[----:B------:R-:W-:Y:S05]  /*20c0*/  @!P0 EXIT ;  /* 0x000000000000894d */ /* 0x000fea0003800000 */
[----:B------:R-:W-:Y:S02]  /*20d0*/  UIMAD.WIDE UR6, UR9, 0x8, UR6 ;  /* 0x00000008090678a5 */ /* 0x000fe4000f8e0206 */
[----:B------:R-:W-:-:S04]  /*20e0*/  UIMAD.WIDE UR4, UR9, 0x8, UR10 ;  /* 0x00000008090478a5 */ /* 0x000fc8000f8e020a */
[----:B-1----:R-:W-:Y:S01]  /*20f0*/  IMAD.U32 R18, RZ, RZ, UR6 ;  /* 0x00000006ff127e24 */ /* 0x002fe2000f8e00ff */
[----:B------:R-:W-:Y:S01]  /*2100*/  MOV R19, UR7 ;  /* 0x0000000700137c02 */ /* 0x000fe20008000f00 */
[----:B------:R-:W-:-:S04]  /*2110*/  IMAD.U32 R16, RZ, RZ, UR4 ;  /* 0x00000004ff107e24 */ /* 0x000fc8000f8e00ff */
[----:B0--3--:R-:W2:Y:S01]  /*2120*/  LDG.E.64 R10, desc[UR16][R18.64+-0x8] ;  /* 0xfffff810120a7981 */ /* 0x009ea2000c1e1b00 */
[----:B------:R-:W-:-:S05]  /*2130*/  IMAD.U32 R17, RZ, RZ, UR5 ;  /* 0x00000005ff117e24 */ /* 0x000fca000f8e00ff */
[----:B------:R0:W3:Y:S01]  /*2140*/  LDG.E.64.CONSTANT R8, desc[UR16][R16.64] ;  /* 0x0000001010087981 */ /* 0x0000e2000c1e9b00 */
[----:B------:R-:W-:Y:S01]  /*2150*/  MOV R20, UR4 ;  /* 0x0000000400147c02 */ /* 0x000fe20008000f00 */
[----:B------:R-:W-:-:S05]  /*2160*/  IMAD.U32 R21, RZ, RZ, UR5 ;  /* 0x00000005ff157e24 */ /* 0x000fca000f8e00ff */
[----:B------:R-:W4:Y:S01]  /*2170*/  LDG.E.64.CONSTANT R12, desc[UR16][R20.64+0x8] ;  /* 0x00000810140c7981 */ /* 0x000f22000c1e9b00 */
[----:B------:R-:W-:Y:S01]  /*2180*/  IMAD.U32 R22, RZ, RZ, UR4 ;  /* 0x00000004ff167e24 */ /* 0x000fe2000f8e00ff */
[----:B------:R-:W-:-:S05]  /*2190*/  MOV R23, UR5 ;  /* 0x0000000500177c02 */ /* 0x000fca0008000f00 */
[----:B------:R-:W5:Y:S01]  /*21a0*/  LDG.E.64.CONSTANT R14, desc[UR16][R22.64+0x10] ;  /* 0x00001010160e7981 */ /* 0x000f62000c1e9b00 */
[----:B------:R-:W-:Y:S02]  /*21b0*/  IMAD.U32 R6, RZ, RZ, UR4 ;  /* 0x00000004ff067e24 */ /* 0x000fe4000f8e00ff */
[----:B------:R-:W-:-:S06]  /*21c0*/  IMAD.U32 R7, RZ, RZ, UR5 ;  /* 0x00000005ff077e24 */ /* 0x000fcc000f8e00ff */
[----:B------:R-:W5:Y:S01]  /*21d0*/  LDG.E.64.CONSTANT R6, desc[UR16][R6.64+0x18] ;  /* 0x0000181006067981 */ /* 0x000f62000c1e9b00 */
[----:B0-----:R-:W-:Y:S01]  /*21e0*/  IMAD.U32 R16, RZ, RZ, UR6 ;  /* 0x00000006ff107e24 */ /* 0x001fe2000f8e00ff */
[----:B------:R-:W-:Y:S01]  /*21f0*/  MOV R17, UR7 ;  /* 0x0000000700117c02 */ /* 0x000fe20008000f00 */
[----:B--2---:R-:W-:-:S08]  /*2200*/  DMUL R10, R4, R10 ;  /* 0x0000000a040a7228 */ /* 0x004fd00000000000 */
[----:B---3--:R-:W-:-:S08]  /*2210*/  DFMA R8, R8, R2, R10 ;  /* 0x000000020808722b */ /* 0x008fd0000000000a */
[----:B------:R-:W-:-:S08]  /*2220*/  DMUL R10, R4, R8 ;  /* 0x00000008040a7228 */ /* 0x000fd00000000000 */
[----:B----4-:R-:W-:-:S08]  /*2230*/  DFMA R10, R12, R2, R10 ;  /* 0x000000020c0a722b */ /* 0x010fd0000000000a */
[----:B------:R-:W-:-:S08]  /*2240*/  DMUL R12, R4, R10 ;  /* 0x0000000a040c7228 */ /* 0x000fd00000000000 */
[----:B-----5:R-:W-:Y:S01]  /*2250*/  DFMA R12, R14, R2, R12 ;  /* 0x000000020e0c722b */ /* 0x020fe2000000000c */
[----:B------:R-:W-:Y:S01]  /*2260*/  MOV R14, UR6 ;  /* 0x00000006000e7c02 */ /* 0x000fe20008000f00 */
[----:B------:R-:W-:-:S06]  /*2270*/  IMAD.U32 R15, RZ, RZ, UR7 ;  /* 0x00000007ff0f7e24 */ /* 0x000fcc000f8e00ff */
[----:B------:R-:W-:Y:S01]  /*2280*/  DMUL R4, R4, R12 ;  /* 0x0000000c04047228 */ /* 0x000fe20000000000 */
[----:B------:R-:W-:Y:S04]  /*2290*/  STG.E.64 desc[UR16][R14.64], R8 ;  /* 0x000000080e007986 */ /* 0x000fe8000c101b10 */
[----:B------:R-:W-:Y:S03]  /*22a0*/  STG.E.64 desc[UR16][R16.64+0x8], R10 ;  /* 0x0000080a10007986 */ /* 0x000fe6000c101b10 */
[----:B------:R-:W-:Y:S01]  /*22b0*/  DFMA R4, R6, R2, R4 ;  /* 0x000000020604722b */ /* 0x000fe20000000004 */
[----:B------:R-:W-:Y:S01]  /*22c0*/  IMAD.U32 R2, RZ, RZ, UR6 ;  /* 0x00000006ff027e24 */ /* 0x000fe2000f8e00ff */
[----:B------:R-:W-:Y:S01]  /*22d0*/  MOV R6, UR6 ;  /* 0x0000000600067c02 */ /* 0x000fe20008000f00 */
[----:B------:R-:W-:-:S02]  /*22e0*/  IMAD.U32 R3, RZ, RZ, UR7 ;  /* 0x00000007ff037e24 */ /* 0x000fc4000f8e00ff */
[----:B------:R-:W-:-:S03]  /*22f0*/  IMAD.U32 R7, RZ, RZ, UR7 ;  /* 0x00000007ff077e24 */ /* 0x000fc6000f8e00ff */
[----:B------:R-:W-:Y:S04]  /*2300*/  STG.E.64 desc[UR16][R2.64+0x10], R12 ;  /* 0x0000100c02007986 */ /* 0x000fe8000c101b10 */
[----:B------:R-:W-:Y:S01]  /*2310*/  STG.E.64 desc[UR16][R6.64+0x18], R4 ;  /* 0x0000180406007986 */ /* 0x000fe2000c101b10 */
[----:B------:R-:W-:Y:S05]  /*2320*/  EXIT ;  /* 0x000000000000794d */ /* 0x000fea0003800000 */
.L_x_103:
[----:B------:R-:W-:-:S06]  /*2330*/  UISETP.GE.AND UP0, UPT, UR8, 0x1, UPT ;  /* 0x000000010800788c */ /* 0x000fcc000bf06270 */
[----:B------:R-:W-:-:S13]  /*2340*/  PLOP3.LUT P0, PT, PT, PT, UP0, 0x80, 0x8 ;  /* 0x000000000008781c */ /* 0x000fda0003f0f008 */
[----:B------:R-:W-:Y:S05]  /*2350*/  @!P0 EXIT ;  /* 0x000000000000894d */ /* 0x000fea0003800000 */
[----:B------:R-:W-:Y:S02]  /*2360*/  UISETP.GE.U32.AND UP0, UPT, UR8, 0x10, UPT ;  /* 0x000000100800788c */ /* 0x000fe4000bf06070 */
[----:B------:R-:W-:Y:S01]  /*2370*/  ULOP3.LUT UR6, UR8, 0xf, URZ, 0xc0, !UPT ;  /* 0x0000000f08067892 */ /* 0x000fe2000f8ec0ff */
[----:B------:R-:W-:-:S05]  /*2380*/  UMOV UR4, URZ ;  /* 0x000000ff00047c82 */ /* 0x000fca0008000000 */
[----:B------:R-:W-:Y:S01]  /*2390*/  ISETP.NE.AND P0, PT, RZ, UR6, PT ;  /* 0x00000006ff007c0c */ /* 0x000fe2000bf05270 */
[----:B------:R-:W-:-:S12]  /*23a0*/  BRA.U !UP0, `(.L_x_123) ;  /* 0x0000000108807547 */ /* 0x000fd8000b800000 */
[----:B------:R-:W-:-:S04]  /*23b0*/  UIADD3 UR4, UP0, UPT, UR18, UR12, URZ ;  /* 0x0000000c12047290 */ /* 0x000fc8000ff1e0ff */
[----:B------:R-:W-:Y:S02]  /*23c0*/  UIADD3 UR5, UP1, UPT, UR4, 0x40, URZ ;  /* 0x0000004004057890 */ /* 0x000fe4000ff3e0ff */
[----:B------:R-:W-:Y:S02]  /*23d0*/  ULOP3.LUT UR4, UR8, 0x7ffffff0, URZ, 0xc0, !UPT ;  /* 0x7ffffff008047892 */ /* 0x000fe4000f8ec0ff */
[----:B------:R-:W-:Y:S02]  /*23e0*/  UIADD3.X UR9, UPT, UPT, URZ, UR19, UR13, UP1, UP0 ;  /* 0x00000013ff097290 */ /* 0x000fe40008fe040d */
[----:B------:R-:W-:Y:S01]  /*23f0*/  IMAD.U32 R0, RZ, RZ, UR5 ;  /* 0x00000005ff007e24 */ /* 0x000fe2000f8e00ff */
[----:B------:R-:W-:-:S03]  /*2400*/  UIADD3 UR7, UPT, UPT, -UR4, URZ, URZ ;  /* 0x000000ff04077290 */ /* 0x000fc6000fffe1ff */
[----:B------:R-:W-:-:S09]  /*2410*/  MOV R7, UR9 ;  /* 0x0000000900077c02 */ /* 0x000fd20008000f00 */
.L_x_124:
[----:B0-----:R-:W-:Y:S01]  /*2420*/  IMAD.MOV.U32 R4, RZ, RZ, 0x0 ;  /* 0x00000000ff047424 */ /* 0x001fe200078e00ff */
[----:B------:R-:W-:Y:S01]  /*2430*/  MOV R2, R0 ;  /* 0x0000000000027202 */ /* 0x000fe20000000f00 */
[----:B------:R-:W-:Y:S01]  /*2440*/  IMAD.MOV.U32 R5, RZ, RZ, 0x7ff80000 ;  /* 0x7ff80000ff057424 */ /* 0x000fe200078e00ff */
[----:B------:R-:W-:Y:S01]  /*2450*/  UIADD3 UR7, UPT, UPT, UR7, 0x10, URZ ;  /* 0x0000001007077890 */ /* 0x000fe2000fffe0ff */
[----:B------:R-:W-:Y:S01]  /*2460*/  IMAD.MOV.U32 R3, RZ, RZ, R7 ;  /* 0x000000ffff037224 */ /* 0x000fe200078e0007 */
[----:B------:R-:W-:Y:S02]  /*2470*/  IADD3 R0, P1, PT, R2, 0x80, RZ ;  /* 0x0000008002007810 */ /* 0x000fe40007f3e0ff */
[----:B------:R-:W-:Y:S02]  /*2480*/  UISETP.NE.AND UP0, UPT, UR7, URZ, UPT ;  /* 0x000000ff0700728c */ /* 0x000fe4000bf05270 */
[----:B------:R0:W-:Y:S01]  /*2490*/  STG.E.64 desc[UR16][R2.64+-0x40], R4 ;  /* 0xffffc00402007986 */ /* 0x0001e2000c101b10 */
[----:B------:R-:W-:-:S03]  /*24a0*/  IMAD.X R7, RZ, RZ, R3, P1 ;  /* 0x000000ffff077224 */ /* 0x000fc600008e0603 */
        /* <DEDUP_REMOVED lines=16> */
.L_x_123:
[----:B------:R-:W-:Y:S05]  /*25b0*/  @!P0 EXIT ;  /* 0x000000000000894d */ /* 0x000fea0003800000 */
[----:B------:R-:W-:Y:S02]  /*25c0*/  UISETP.GE.U32.AND UP0, UPT, UR6, 0x8, UPT ;  /* 0x000000080600788c */ /* 0x000fe4000bf06070 */
[----:B------:R-:W-:-:S06]  /*25d0*/  ULOP3.LUT UR5, UR8, 0x7, URZ, 0xc0, !UPT ;  /* 0x0000000708057892 */ /* 0x000fcc000f8ec0ff */
[----:B------:R-:W-:Y:S01]  /*25e0*/  ISETP.NE.AND P0, PT, RZ, UR5, PT ;  /* 0x00000005ff007c0c */ /* 0x000fe2000bf05270 */
[----:B------:R-:W-:-:S12]  /*25f0*/  BRA.U !UP0, `(.L_x_125) ;  /* 0x0000000108387547 */ /* 0x000fd8000b800000 */
[----:B------:R-:W-:Y:S01]  /*2600*/  UIMAD.WIDE.U32 UR6, UR4, 0x8, UR10 ;  /* 0x00000008040678a5 */ /* 0x000fe2000f8e000a */
[----:B0-----:R-:W-:Y:S02]  /*2610*/  HFMA2 R2, -RZ, RZ, 0, 0 ;  /* 0x00000000ff027431 */ /* 0x001fe400000001ff */
[----:B------:R-:W-:Y:S01]  /*2620*/  IMAD.MOV.U32 R3, RZ, RZ, 0x7ff80000 ;  /* 0x7ff80000ff037424 */ /* 0x000fe200078e00ff */
[----:B------:R-:W-:Y:S02]  /*2630*/  UIADD3 UR4, UPT, UPT, UR4, 0x8, URZ ;  /* 0x0000000804047890 */ /* 0x000fe4000fffe0ff */
[----:B------:R-:W-:Y:S01]  /*2640*/  IMAD.U32 R4, RZ, RZ, UR6 ;  /* 0x00000006ff047e24 */ /* 0x000fe2000f8e00ff */
[----:B------:R-:W-:-:S05]  /*2650*/  MOV R5, UR7 ;  /* 0x0000000700057c02 */ /* 0x000fca0008000f00 */
        /* <DEDUP_REMOVED lines=8> */
.L_x_125:
[----:B------:R-:W-:Y:S05]  /*26e0*/  @!P0 EXIT ;  /* 0x000000000000894d */ /* 0x000fea0003800000 */
[----:B------:R-:W-:Y:S02]  /*26f0*/  UISETP.GE.U32.AND UP0, UPT, UR5, 0x4, UPT ;  /* 0x000000040500788c */ /* 0x000fe4000bf06070 */
[----:B------:R-:W-:-:S06]  /*2700*/  ULOP3.LUT UR6, UR8, 0x3, URZ, 0xc0, !UPT ;  /* 0x0000000308067892 */ /* 0x000fcc000f8ec0ff */
[----:B------:R-:W-:Y:S01]  /*2710*/  ISETP.NE.AND P0, PT, RZ, UR6, PT ;  /* 0x00000006ff007c0c */ /* 0x000fe2000bf05270 */
[----:B------:R-:W-:-:S12]  /*2720*/  BRA.U !UP0, `(.L_x_126) ;  /* 0x0000000108287547 */ /* 0x000fd8000b800000 */
[----:B------:R-:W-:Y:S01]  /*2730*/  UIMAD.WIDE.U32 UR8, UR4, 0x8, UR10 ;  /* 0x00000008040878a5 */ /* 0x000fe2000f8e000a */
[----:B01----:R-:W-:Y:S01]  /*2740*/  IMAD.MOV.U32 R2, RZ, RZ, 0x0 ;  /* 0x00000000ff027424 */ /* 0x003fe200078e00ff */
[----:B------:R-:W-:Y:S01]  /*2750*/  UIADD3 UR4, UPT, UPT, UR4, 0x4, URZ ;  /* 0x0000000404047890 */ /* 0x000fe2000fffe0ff */
[----:B------:R-:W-:-:S03]  /*2760*/  IMAD.MOV.U32 R3, RZ, RZ, 0x7ff80000 ;  /* 0x7ff80000ff037424 */ /* 0x000fc600078e00ff */
[----:B------:R-:W-:Y:S01]  /*2770*/  MOV R4, UR8 ;  /* 0x0000000800047c02 */ /* 0x000fe20008000f00 */
[----:B------:R-:W-:-:S05]  /*2780*/  IMAD.U32 R5, RZ, RZ, UR9 ;  /* 0x00000009ff057e24 */ /* 0x000fca000f8e00ff */
[----:B------:R2:W-:Y:S04]  /*2790*/  STG.E.64 desc[UR16][R4.64], R2 ;  /* 0x0000000204007986 */ /* 0x0005e8000c101b10 */
[----:B------:R2:W-:Y:S04]  /*27a0*/  STG.E.64 desc[UR16][R4.64+0x8], R2 ;  /* 0x0000080204007986 */ /* 0x0005e8000c101b10 */
[----:B------:R2:W-:Y:S04]  /*27b0*/  STG.E.64 desc[UR16][R4.64+0x10], R2 ;  /* 0x0000100204007986 */ /* 0x0005e8000c101b10 */
[----:B------:R2:W-:Y:S02]  /*27c0*/  STG.E.64 desc[UR16][R4.64+0x18], R2 ;  /* 0x0000180204007986 */ /* 0x0005e4000c101b10 */
.L_x_126:
[----:B------:R-:W-:Y:S05]  /*27d0*/  @!P0 EXIT ;  /* 0x000000000000894d */ /* 0x000fea0003800000 */
[----:B------:R-:W-:Y:S01]  /*27e0*/  UIMAD.WIDE.U32 UR4, UR4, 0x8, UR18 ;  /* 0x00000008040478a5 */ /* 0x000fe2000f8e0012 */
[----:B012---:R-:W-:Y:S01]  /*27f0*/  IMAD.MOV.U32 R4, RZ, RZ, 0x0 ;  /* 0x00000000ff047424 */ /* 0x007fe200078e00ff */
[----:B------:R-:W-:Y:S01]  /*2800*/  MOV R5, 0x7ff80000 ;  /* 0x7ff8000000057802 */ /* 0x000fe20000000f00 */
[----:B------:R-:W-:Y:S02]  /*2810*/  UIADD3 UR6, UPT, UPT, -UR6, URZ, URZ ;  /* 0x000000ff06067290 */ /* 0x000fe4000fffe1ff */
[----:B------:R-:W-:-:S04]  /*2820*/  UIADD3 UR12, UP0, UPT, UR4, UR12, URZ ;  /* 0x0000000c040c7290 */ /* 0x000fc8000ff1e0ff */
[----:B------:R-:W-:-:S12]  /*2830*/  UIADD3.X UR4, UPT, UPT, UR5, UR13, URZ, UP0, !UPT ;  /* 0x0000000d05047290 */ /* 0x000fd800087fe4ff */
.L_x_127:
[----:B0-----:R-:W-:Y:S01]  /*2840*/  IMAD.U32 R2, RZ, RZ, UR12 ;  /* 0x0000000cff027e24 */ /* 0x001fe2000f8e00ff */
[----:B------:R-:W-:Y:S01]  /*2850*/  UIADD3 UR12, UP0, UPT, UR12, 0x8, URZ ;  /* 0x000000080c0c7890 */ /* 0x000fe2000ff1e0ff */
[----:B------:R-:W-:Y:S01]  /*2860*/  IMAD.U32 R3, RZ, RZ, UR4 ;  /* 0x00000004ff037e24 */ /* 0x000fe2000f8e00ff */
[----:B------:R-:W-:Y:S02]  /*2870*/  UIADD3 UR6, UPT, UPT, UR6, 0x1, URZ ;  /* 0x0000000106067890 */ /* 0x000fe4000fffe0ff */
[----:B------:R-:W-:Y:S02]  /*2880*/  UIADD3.X UR4, UPT, UPT, URZ, UR4, URZ, UP0, !UPT ;  /* 0x00000004ff047290 */ /* 0x000fe400087fe4ff */
[----:B------:R0:W-:Y:S01]  /*2890*/  STG.E.64 desc[UR16][R2.64], R4 ;  /* 0x0000000402007986 */ /* 0x0001e2000c101b10 */
[----:B------:R-:W-:-:S09]  /*28a0*/  UISETP.NE.AND UP0, UPT, UR6, URZ, UPT ;  /* 0x000000ff0600728c */ /* 0x000fd2000bf05270 */
[----:B------:R-:W-:Y:S05]  /*28b0*/  BRA.U UP0, `(.L_x_127) ;  /* 0xfffffffd00e07547 */ /* 0x000fea000b83ffff */
[----:B------:R-:W-:Y:S05]  /*28c0*/  EXIT ;  /* 0x000000000000794d */ /* 0x000fea0003800000 */
        .weak           $__internal_4_$__cuda_sm20_div_rn_f64_full
        .type           $__internal_4_$__cuda_sm20_div_rn_f64_full,@function
        .size           $__internal_4_$__cuda_sm20_div_rn_f64_full,(.L_x_139 - $__internal_4_$__cuda_sm20_div_rn_f64_full)
$__internal_4_$__cuda_sm20_div_rn_f64_full:
[C---:B------:R-:W-:Y:S01]  /*28d0*/  FSETP.GEU.AND P0, PT, |R13|.reuse, 1.469367938527859385e-39, PT ;  /* 0x001000000d00780b */ /* 0x040fe20003f0e200 */
[----:B------:R-:W-:Y:S01]  /*28e0*/  IMAD.MOV.U32 R14, RZ, RZ, 0x1 ;  /* 0x00000001ff0e7424 */ /* 0x000fe200078e00ff */
[C---:B------:R-:W-:Y:S01]  /*28f0*/  LOP3.LUT R10, R13.reuse, 0x800fffff, RZ, 0xc0, !PT ;  /* 0x800fffff0d0a7812 */ /* 0x040fe200078ec0ff */
[----:B------:R-:W-:Y:S01]  /*2900*/  IMAD.MOV.U32 R17, RZ, RZ, 0x1ca00000 ;  /* 0x1ca00000ff117424 */ /* 0x000fe200078e00ff */
[----:B------:R-:W-:Y:S02]  /*2910*/  LOP3.LUT R21, R13, 0x7ff00000, RZ, 0xc0, !PT ;  /* 0x7ff000000d157812 */ /* 0x000fe400078ec0ff */
[----:B------:R-:W-:Y:S02]  /*2920*/  LOP3.LUT R11, R10, 0x3ff00000, RZ, 0xfc, !PT ;  /* 0x3ff000000a0b7812 */ /* 0x000fe400078efcff */
[----:B------:R-:W-:Y:S02]  /*2930*/  MOV R10, R12 ;  /* 0x0000000c000a7202 */ /* 0x000fe40000000f00 */
[----:B------:R-:W-:-:S03]  /*2940*/  LOP3.LUT R16, R9, 0x7ff00000, RZ, 0xc0, !PT ;  /* 0x7ff0000009107812 */ /* 0x000fc600078ec0ff */
[----:B------:R-:W-:Y:S01]  /*2950*/  @!P0 DMUL R10, R12, 8.98846567431157953865e+307 ;  /* 0x7fe000000c0a8828 */ /* 0x000fe20000000000 */
[----:B------:R-:W-:Y:S02]  /*2960*/  ISETP.GE.U32.AND P1, PT, R16, R21, PT ;  /* 0x000000151000720c */ /* 0x000fe40003f26070 */
[----:B------:R-:W-:-:S03]  /*2970*/  MOV R22, R16 ;  /* 0x0000001000167202 */ /* 0x000fc60000000f00 */
[----:B------:R-:W0:Y:S02]  /*2980*/  MUFU.RCP64H R15, R11 ;  /* 0x0000000b000f7308 */ /* 0x000e240000001800 */
[----:B0-----:R-:W-:-:S08]  /*2990*/  DFMA R4, R14, -R10, 1 ;  /* 0x3ff000000e04742b */ /* 0x001fd0000000080a */
[----:B------:R-:W-:-:S08]  /*29a0*/  DFMA R4, R4, R4, R4 ;  /* 0x000000040404722b */ /* 0x000fd00000000004 */
[----:B------:R-:W-:Y:S01]  /*29b0*/  DFMA R14, R14, R4, R14 ;  /* 0x000000040e0e722b */ /* 0x000fe2000000000e */
[----:B------:R-:W-:Y:S01]  /*29c0*/  SEL R5, R17, 0x63400000, !P1 ;  /* 0x6340000011057807 */ /* 0x000fe20004800000 */
[----:B------:R-:W-:Y:S01]  /*29d0*/  IMAD.MOV.U32 R4, RZ, RZ, R8 ;  /* 0x000000ffff047224 */ /* 0x000fe200078e0008 */
[----:B------:R-:W-:Y:S02]  /*29e0*/  FSETP.GEU.AND P1, PT, |R9|, 1.469367938527859385e-39, PT ;  /* 0x001000000900780b */ /* 0x000fe40003f2e200 */
[----:B------:R-:W-:-:S03]  /*29f0*/  LOP3.LUT R5, R5, 0x800fffff, R9, 0xf8, !PT ;  /* 0x800fffff05057812 */ /* 0x000fc600078ef809 */
[----:B------:R-:W-:-:S08]  /*2a00*/  DFMA R18, R14, -R10, 1 ;  /* 0x3ff000000e12742b */ /* 0x000fd0000000080a */
[----:B------:R-:W-:Y:S01]  /*2a10*/  DFMA R14, R14, R18, R14 ;  /* 0x000000120e0e722b */ /* 0x000fe2000000000e */
[----:B------:R-:W-:Y:S10]  /*2a20*/  @P1 BRA `(.L_x_128) ;  /* 0x0000000000201947 */ /* 0x000ff40003800000 */
        /* <DEDUP_REMOVED lines=8> */
.L_x_128:
[----:B------:R-:W-:Y:S01]  /*2ab0*/  MOV R23, R21 ;  /* 0x0000001500177202 */ /* 0x000fe20000000f00 */
[----:B------:R-:W-:Y:S01]  /*2ac0*/  VIADD R24, R22, 0xffffffff ;  /* 0xffffffff16187836 */ /* 0x000fe20000000000 */
[----:B------:R-:W-:Y:S01]  /*2ad0*/  @!P0 LOP3.LUT R23, R11, 0x7ff00000, RZ, 0xc0, !PT ;  /* 0x7ff000000b178812 */ /* 0x000fe200078ec0ff */
[----:B------:R-:W-:-:S03]  /*2ae0*/  DMUL R18, R14, R4 ;  /* 0x000000040e127228 */ /* 0x000fc60000000000 */
[----:B------:R-:W-:Y:S01]  /*2af0*/  ISETP.GT.U32.AND P0, PT, R24, 0x7feffffe, PT ;  /* 0x7feffffe1800780c */ /* 0x000fe20003f04070 */
[----:B------:R-:W-:-:S04]  /*2b00*/  VIADD R25, R23, 0xffffffff ;  /* 0xffffffff17197836 */ /* 0x000fc80000000000 */
[----:B------:R-:W-:Y:S01]  /*2b10*/  DFMA R20, R18, -R10, R4 ;  /* 0x8000000a1214722b */ /* 0x000fe20000000004 */
[----:B------:R-:W-:-:S07]  /*2b20*/  ISETP.GT.U32.OR P0, PT, R25, 0x7feffffe, P0 ;  /* 0x7feffffe1900780c */ /* 0x000fce0000704470 */
[----:B------:R-:W-:-:S06]  /*2b30*/  DFMA R14, R14, R20, R18 ;  /* 0x000000140e0e722b */ /* 0x000fcc0000000012 */
[----:B------:R-:W-:Y:S05]  /*2b40*/  @P0 BRA `(.L_x_129) ;  /* 0x00000000006c0947 */ /* 0x000fea0003800000 */
[----:B------:R-:W-:-:S04]  /*2b50*/  LOP3.LUT R9, R13, 0x7ff00000, RZ, 0xc0, !PT ;  /* 0x7ff000000d097812 */ /* 0x000fc800078ec0ff */
[CC--:B------:R-:W-:Y:S02]  /*2b60*/  VIADDMNMX R8, R16.reuse, -R9.reuse, 0xb9600000, !PT ;  /* 0xb960000010087446 */ /* 0x0c0fe40007800909 */
[----:B------:R-:W-:Y:S02]  /*2b70*/  ISETP.GE.U32.AND P0, PT, R16, R9, PT ;  /* 0x000000091000720c */ /* 0x000fe40003f06070 */
[----:B------:R-:W-:Y:S02]  /*2b80*/  VIMNMX R8, PT, PT, R8, 0x46a00000, PT ;  /* 0x46a0000008087848 */ /* 0x000fe40003fe0100 */
[----:B------:R-:W-:-:S04]  /*2b90*/  SEL R17, R17, 0x63400000, !P0 ;  /* 0x6340000011117807 */ /* 0x000fc80004000000 */
[----:B------:R-:W-:Y:S01]  /*2ba0*/  IADD3 R18, PT, PT, -R17, R8, RZ ;  /* 0x0000000811127210 */ /* 0x000fe20007ffe1ff */
[----:B------:R-:W-:-:S04]  /*2bb0*/  IMAD.MOV.U32 R8, RZ, RZ, RZ ;  /* 0x000000ffff087224 */ /* 0x000fc800078e00ff */
[----:B------:R-:W-:-:S06]  /*2bc0*/  VIADD R9, R18, 0x7fe00000 ;  /* 0x7fe0000012097836 */ /* 0x000fcc0000000000 */
[----:B------:R-:W-:-:S10]  /*2bd0*/  DMUL R16, R14, R8 ;  /* 0x000000080e107228 */ /* 0x000fd40000000000 */
[----:B------:R-:W-:-:S13]  /*2be0*/  FSETP.GTU.AND P0, PT, |R17|, 1.469367938527859385e-39, PT ;  /* 0x001000001100780b */ /* 0x000fda0003f0c200 */
[----:B------:R-:W-:Y:S05]  /*2bf0*/  @P0 BRA `(.L_x_130) ;  /* 0x0000000000940947 */ /* 0x000fea0003800000 */
[----:B------:R-:W-:Y:S01]  /*2c00*/  DFMA R4, R14, -R10, R4 ;  /* 0x8000000a0e04722b */ /* 0x000fe20000000004 */
[----:B------:R-:W-:-:S09]  /*2c10*/  MOV R8, RZ ;  /* 0x000000ff00087202 */ /* 0x000fd20000000f00 */
        /* <DEDUP_REMOVED lines=14> */
.L_x_129:
[----:B------:R-:W-:-:S14]  /*2d00*/  DSETP.NAN.AND P0, PT, R8, R8, PT ;  /* 0x000000080800722a */ /* 0x000fdc0003f08000 */
[----:B------:R-:W-:Y:S05]  /*2d10*/  @P0 BRA `(.L_x_131) ;  /* 0x0000000000440947 */ /* 0x000fea0003800000 */
[----:B------:R-:W-:-:S14]  /*2d20*/  DSETP.NAN.AND P0, PT, R12, R12, PT ;  /* 0x0000000c0c00722a */ /* 0x000fdc0003f08000 */
[----:B------:R-:W-:Y:S05]  /*2d30*/  @P0 BRA `(.L_x_132) ;  /* 0x0000000000300947 */ /* 0x000fea0003800000 */
[----:B------:R-:W-:Y:S01]  /*2d40*/  ISETP.NE.AND P0, PT, R22, R23, PT ;  /* 0x000000171600720c */ /* 0x000fe20003f05270 */
[----:B------:R-:W-:Y:S01]  /*2d50*/  IMAD.MOV.U32 R17, RZ, RZ, -0x80000 ;  /* 0xfff80000ff117424 */ /* 0x000fe200078e00ff */
[----:B------:R-:W-:-:S11]  /*2d60*/  MOV R16, 0x0 ;  /* 0x0000000000107802 */ /* 0x000fd60000000f00 */
        /* <DEDUP_REMOVED lines=9> */
.L_x_132:
[----:B------:R-:W-:Y:S01]  /*2e00*/  LOP3.LUT R17, R13, 0x80000, RZ, 0xfc, !PT ;  /* 0x000800000d117812 */ /* 0x000fe200078efcff */
[----:B------:R-:W-:Y:S01]  /*2e10*/  IMAD.MOV.U32 R16, RZ, RZ, R12 ;  /* 0x000000ffff107224 */ /* 0x000fe200078e000c */
[----:B------:R-:W-:Y:S06]  /*2e20*/  BRA `(.L_x_130) ;  /* 0x0000000000087947 */ /* 0x000fec0003800000 */
.L_x_131:
[----:B------:R-:W-:Y:S02]  /*2e30*/  LOP3.LUT R17, R9, 0x80000, RZ, 0xfc, !PT ;  /* 0x0008000009117812 */ /* 0x000fe400078efcff */
[----:B------:R-:W-:-:S07]  /*2e40*/  MOV R16, R8 ;  /* 0x0000000800107202 */ /* 0x000fce0000000f00 */
.L_x_130:
[----:B------:R-:W-:Y:S01]  /*2e50*/  IMAD.MOV.U32 R4, RZ, RZ, R0 ;  /* 0x000000ffff047224 */ /* 0x000fe200078e0000 */
[----:B------:R-:W-:-:S04]  /*2e60*/  MOV R5, 0x0 ;  /* 0x0000000000057802 */ /* 0x000fc80000000f00 */
[----:B------:R-:W-:Y:S05]  /*2e70*/  RET.REL.NODEC R4 `(batch_ema_kernel) ;  /* 0xffffffd004607950 */ /* 0x000fea0003c3ffff */
.L_x_133:
        /* <DEDUP_REMOVED lines=16> */
.L_x_139:


//--------------------- .nv.shared.reserved.0     --------------------------
	.section	.nv.shared.reserved.0,"aw",@nobits
	.weak		__nv_reservedSMEM_offset_0_alias
	.size		__nv_reservedSMEM_offset_0_alias, 0, 64
	.other		__nv_reservedSMEM_offset_0_alias,@"STO_CUDA_RESERVED_SHARED STV_DEFAULT"
__nv_reservedSMEM_offset_0_alias:
	.zero		0
	.zero		64


//--------------------- .nv.constant0.batch_linear_combine_kernel --------------------------
	.section	.nv.constant0.batch_linear_combine_kernel,"a",@progbits
	.sectionflags	@""
	.align	4
.nv.constant0.batch_linear_combine_kernel:
	.zero		956


//--------------------- .nv.constant0.batch_lsma_kernel --------------------------
	.section	.nv.constant0.batch_lsma_kernel,"a",@progbits
	.sectionflags	@""
	.align	4
.nv.constant0.batch_lsma_kernel:
	.zero		936


//--------------------- .nv.constant0.batch_kama_smooth_kernel --------------------------
	.section	.nv.constant0.batch_kama_smooth_kernel,"a",@progbits
	.sectionflags	@""
	.align	4
.nv.constant0.batch_kama_smooth_kernel:
	.zero		944


//--------------------- .nv.constant0.batch_kama_noise_kernel --------------------------
	.section	.nv.constant0.batch_kama_noise_kernel,"a",@progbits
	.sectionflags	@""
	.align	4
.nv.constant0.batch_kama_noise_kernel:
	.zero		936


//--------------------- .nv.constant0.batch_wma_kernel --------------------------
	.section	.nv.constant0.batch_wma_kernel,"a",@progbits
	.sectionflags	@""
	.align	4
.nv.constant0.batch_wma_kernel:
	.zero		936


//--------------------- .nv.constant0.batch_ema_simple_kernel --------------------------
	.section	.nv.constant0.batch_ema_simple_kernel,"a",@progbits
	.sectionflags	@""
	.align	4
.nv.constant0.batch_ema_simple_kernel:
	.zero		936


//--------------------- .nv.constant0.batch_ema_kernel --------------------------
	.section	.nv.constant0.batch_ema_kernel,"a",@progbits
	.sectionflags	@""
	.align	4
.nv.constant0.batch_ema_kernel:
	.zero		936


//--------------------- SYMBOLS --------------------------

	.type		.nv.reservedSmem.offset0,@object
	.size		.nv.reservedSmem.offset0,0x4
